//
// Generated by NVIDIA NVVM Compiler
//
// Compiler Build ID: CL-36424714
// Cuda compilation tools, release 13.0, V13.0.88
// Based on NVVM 20.0.0
//

.version 9.0
.target sm_100
.address_size 64

	// .globl	_Z17matMulKernelPart2PKfS0_Pfi

.visible .entry _Z17matMulKernelPart2PKfS0_Pfi(
	.param .u64 .ptr .align 1 _Z17matMulKernelPart2PKfS0_Pfi_param_0,
	.param .u64 .ptr .align 1 _Z17matMulKernelPart2PKfS0_Pfi_param_1,
	.param .u64 .ptr .align 1 _Z17matMulKernelPart2PKfS0_Pfi_param_2,
	.param .u32 _Z17matMulKernelPart2PKfS0_Pfi_param_3
)
{
	.reg .pred 	%p<13>;
	.reg .b32 	%r<88>;
	.reg .b32 	%f<67>;
	.reg .b64 	%rd<57>;

	ld.param.u64 	%rd5, [_Z17matMulKernelPart2PKfS0_Pfi_param_0];
	ld.param.u64 	%rd6, [_Z17matMulKernelPart2PKfS0_Pfi_param_1];
	ld.param.u64 	%rd4, [_Z17matMulKernelPart2PKfS0_Pfi_param_2];
	ld.param.u32 	%r50, [_Z17matMulKernelPart2PKfS0_Pfi_param_3];
	cvta.to.global.u64 	%rd1, %rd6;
	cvta.to.global.u64 	%rd2, %rd5;
	mov.u32 	%r51, %tid.x;
	mov.u32 	%r52, %tid.y;
	or.b32  	%r53, %r51, %r52;
	mov.u32 	%r54, %ctaid.x;
	or.b32  	%r55, %r53, %r54;
	mov.u32 	%r56, %ctaid.y;
	or.b32  	%r57, %r55, %r56;
	setp.ne.s32 	%p1, %r57, 0;
	setp.lt.s32 	%p2, %r50, 1;
	or.pred  	%p3, %p1, %p2;
	@%p3 bra 	$L__BB0_16;
	add.s32 	%r1, %r50, -1;
	and.b32  	%r2, %r50, 7;
	and.b32  	%r3, %r50, 3;
	and.b32  	%r4, %r50, 2147483640;
	and.b32  	%r5, %r50, 1;
	neg.s32 	%r6, %r4;
	shl.b32 	%r7, %r50, 3;
	shl.b32 	%r8, %r50, 1;
	mul.lo.s32 	%r9, %r50, 3;
	shl.b32 	%r10, %r50, 2;
	mul.lo.s32 	%r11, %r50, 6;
	mul.lo.s32 	%r12, %r50, 7;
	cvta.to.global.u64 	%rd3, %rd4;
	mov.b32 	%r73, 0;
$L__BB0_2:
	mul.lo.s32 	%r14, %r73, %r50;
	mov.b32 	%r74, 0;
	cvt.u64.u32 	%rd44, %r14;
$L__BB0_3:
	setp.lt.u32 	%p4, %r1, 7;
	mov.f32 	%f66, 0f00000000;
	mov.b32 	%r86, 0;
	@%p4 bra 	$L__BB0_6;
	add.s32 	%r83, %r50, %r74;
	add.s32 	%r82, %r8, %r74;
	add.s32 	%r81, %r9, %r74;
	add.s32 	%r80, %r10, %r74;
	mad.lo.s32 	%r79, %r50, 5, %r74;
	add.s32 	%r78, %r11, %r74;
	add.s32 	%r77, %r12, %r74;
	mov.f32 	%f66, 0f00000000;
	mov.u32 	%r75, %r14;
	mov.u32 	%r76, %r74;
	mov.u32 	%r84, %r6;
$L__BB0_5:
	.pragma "nounroll";
	mul.wide.u32 	%rd7, %r75, 4;
	add.s64 	%rd8, %rd2, %rd7;
	ld.global.f32 	%f16, [%rd8];
	mul.wide.u32 	%rd9, %r76, 4;
	add.s64 	%rd10, %rd1, %rd9;
	ld.global.f32 	%f17, [%rd10];
	fma.rn.f32 	%f18, %f16, %f17, %f66;
	ld.global.f32 	%f19, [%rd8+4];
	mul.wide.u32 	%rd11, %r83, 4;
	add.s64 	%rd12, %rd1, %rd11;
	ld.global.f32 	%f20, [%rd12];
	fma.rn.f32 	%f21, %f19, %f20, %f18;
	ld.global.f32 	%f22, [%rd8+8];
	mul.wide.u32 	%rd13, %r82, 4;
	add.s64 	%rd14, %rd1, %rd13;
	ld.global.f32 	%f23, [%rd14];
	fma.rn.f32 	%f24, %f22, %f23, %f21;
	ld.global.f32 	%f25, [%rd8+12];
	mul.wide.u32 	%rd15, %r81, 4;
	add.s64 	%rd16, %rd1, %rd15;
	ld.global.f32 	%f26, [%rd16];
	fma.rn.f32 	%f27, %f25, %f26, %f24;
	ld.global.f32 	%f28, [%rd8+16];
	mul.wide.u32 	%rd17, %r80, 4;
	add.s64 	%rd18, %rd1, %rd17;
	ld.global.f32 	%f29, [%rd18];
	fma.rn.f32 	%f30, %f28, %f29, %f27;
	ld.global.f32 	%f31, [%rd8+20];
	mul.wide.u32 	%rd19, %r79, 4;
	add.s64 	%rd20, %rd1, %rd19;
	ld.global.f32 	%f32, [%rd20];
	fma.rn.f32 	%f33, %f31, %f32, %f30;
	ld.global.f32 	%f34, [%rd8+24];
	mul.wide.u32 	%rd21, %r78, 4;
	add.s64 	%rd22, %rd1, %rd21;
	ld.global.f32 	%f35, [%rd22];
	fma.rn.f32 	%f36, %f34, %f35, %f33;
	ld.global.f32 	%f37, [%rd8+28];
	mul.wide.u32 	%rd23, %r77, 4;
	add.s64 	%rd24, %rd1, %rd23;
	ld.global.f32 	%f38, [%rd24];
	fma.rn.f32 	%f66, %f37, %f38, %f36;
	add.s32 	%r84, %r84, 8;
	add.s32 	%r83, %r83, %r7;
	add.s32 	%r82, %r82, %r7;
	add.s32 	%r81, %r81, %r7;
	add.s32 	%r80, %r80, %r7;
	add.s32 	%r79, %r79, %r7;
	add.s32 	%r78, %r78, %r7;
	add.s32 	%r77, %r77, %r7;
	add.s32 	%r76, %r76, %r7;
	add.s32 	%r75, %r75, 8;
	setp.ne.s32 	%p5, %r84, 0;
	mov.u32 	%r86, %r4;
	@%p5 bra 	$L__BB0_5;
$L__BB0_6:
	setp.eq.s32 	%p6, %r2, 0;
	@%p6 bra 	$L__BB0_14;
	add.s32 	%r61, %r2, -1;
	setp.lt.u32 	%p7, %r61, 3;
	@%p7 bra 	$L__BB0_9;
	add.s32 	%r62, %r86, %r14;
	mul.wide.u32 	%rd25, %r62, 4;
	add.s64 	%rd26, %rd2, %rd25;
	ld.global.f32 	%f40, [%rd26];
	mad.lo.s32 	%r63, %r86, %r50, %r74;
	mul.wide.u32 	%rd27, %r63, 4;
	add.s64 	%rd28, %rd1, %rd27;
	ld.global.f32 	%f41, [%rd28];
	fma.rn.f32 	%f42, %f40, %f41, %f66;
	cvt.u64.u32 	%rd30, %r86;
	add.s64 	%rd31, %rd30, %rd44;
	shl.b64 	%rd32, %rd31, 2;
	add.s64 	%rd33, %rd2, %rd32;
	ld.global.f32 	%f43, [%rd33+4];
	add.s32 	%r64, %r63, %r50;
	mul.wide.u32 	%rd34, %r64, 4;
	add.s64 	%rd35, %rd1, %rd34;
	ld.global.f32 	%f44, [%rd35];
	fma.rn.f32 	%f45, %f43, %f44, %f42;
	ld.global.f32 	%f46, [%rd33+8];
	add.s32 	%r65, %r64, %r50;
	mul.wide.u32 	%rd36, %r65, 4;
	add.s64 	%rd37, %rd1, %rd36;
	ld.global.f32 	%f47, [%rd37];
	fma.rn.f32 	%f48, %f46, %f47, %f45;
	ld.global.f32 	%f49, [%rd33+12];
	add.s32 	%r66, %r65, %r50;
	mul.wide.u32 	%rd38, %r66, 4;
	add.s64 	%rd39, %rd1, %rd38;
	ld.global.f32 	%f50, [%rd39];
	fma.rn.f32 	%f66, %f49, %f50, %f48;
	add.s32 	%r86, %r86, 4;
$L__BB0_9:
	setp.eq.s32 	%p8, %r3, 0;
	@%p8 bra 	$L__BB0_14;
	setp.eq.s32 	%p9, %r3, 1;
	@%p9 bra 	$L__BB0_12;
	add.s32 	%r67, %r86, %r14;
	mul.wide.u32 	%rd40, %r67, 4;
	add.s64 	%rd41, %rd2, %rd40;
	ld.global.f32 	%f52, [%rd41];
	mad.lo.s32 	%r68, %r86, %r50, %r74;
	mul.wide.u32 	%rd42, %r68, 4;
	add.s64 	%rd43, %rd1, %rd42;
	ld.global.f32 	%f53, [%rd43];
	fma.rn.f32 	%f54, %f52, %f53, %f66;
	cvt.u64.u32 	%rd45, %r86;
	add.s64 	%rd46, %rd45, %rd44;
	shl.b64 	%rd47, %rd46, 2;
	add.s64 	%rd48, %rd2, %rd47;
	ld.global.f32 	%f55, [%rd48+4];
	add.s32 	%r69, %r68, %r50;
	mul.wide.u32 	%rd49, %r69, 4;
	add.s64 	%rd50, %rd1, %rd49;
	ld.global.f32 	%f56, [%rd50];
	fma.rn.f32 	%f66, %f55, %f56, %f54;
	add.s32 	%r86, %r86, 2;
$L__BB0_12:
	setp.eq.s32 	%p10, %r5, 0;
	@%p10 bra 	$L__BB0_14;
	add.s32 	%r70, %r86, %r14;
	mul.wide.u32 	%rd51, %r70, 4;
	add.s64 	%rd52, %rd2, %rd51;
	ld.global.f32 	%f57, [%rd52];
	mad.lo.s32 	%r71, %r86, %r50, %r74;
	mul.wide.u32 	%rd53, %r71, 4;
	add.s64 	%rd54, %rd1, %rd53;
	ld.global.f32 	%f58, [%rd54];
	fma.rn.f32 	%f66, %f57, %f58, %f66;
$L__BB0_14:
	add.s32 	%r72, %r74, %r14;
	mul.wide.u32 	%rd55, %r72, 4;
	add.s64 	%rd56, %rd3, %rd55;
	st.global.f32 	[%rd56], %f66;
	add.s32 	%r74, %r74, 1;
	setp.ne.s32 	%p11, %r74, %r50;
	@%p11 bra 	$L__BB0_3;
	add.s32 	%r73, %r73, 1;
	setp.ne.s32 	%p12, %r73, %r50;
	@%p12 bra 	$L__BB0_2;
$L__BB0_16:
	ret;

}
	// .globl	_Z17matMulKernelPart3PKfS0_Pfi
.visible .entry _Z17matMulKernelPart3PKfS0_Pfi(
	.param .u64 .ptr .align 1 _Z17matMulKernelPart3PKfS0_Pfi_param_0,
	.param .u64 .ptr .align 1 _Z17matMulKernelPart3PKfS0_Pfi_param_1,
	.param .u64 .ptr .align 1 _Z17matMulKernelPart3PKfS0_Pfi_param_2,
	.param .u32 _Z17matMulKernelPart3PKfS0_Pfi_param_3
)
{
	.reg .pred 	%p<10>;
	.reg .b32 	%r<40>;
	.reg .b32 	%f<67>;
	.reg .b64 	%rd<67>;

	ld.param.u64 	%rd14, [_Z17matMulKernelPart3PKfS0_Pfi_param_0];
	ld.param.u64 	%rd15, [_Z17matMulKernelPart3PKfS0_Pfi_param_1];
	ld.param.u32 	%r18, [_Z17matMulKernelPart3PKfS0_Pfi_param_3];
	cvta.to.global.u64 	%rd1, %rd15;
	cvta.to.global.u64 	%rd2, %rd14;
	mov.u32 	%r19, %ctaid.y;
	mov.u32 	%r20, %ntid.y;
	mov.u32 	%r21, %tid.y;
	mad.lo.s32 	%r1, %r19, %r20, %r21;
	mov.u32 	%r22, %ctaid.x;
	mov.u32 	%r23, %ntid.x;
	mov.u32 	%r24, %tid.x;
	mad.lo.s32 	%r2, %r22, %r23, %r24;
	max.s32 	%r25, %r1, %r2;
	setp.ge.s32 	%p1, %r25, %r18;
	@%p1 bra 	$L__BB1_13;
	mul.lo.s32 	%r3, %r18, %r1;
	and.b32  	%r4, %r18, 7;
	setp.lt.u32 	%p2, %r18, 8;
	mov.f32 	%f66, 0f00000000;
	mov.b32 	%r38, 0;
	@%p2 bra 	$L__BB1_4;
	and.b32  	%r38, %r18, 2147483640;
	neg.s32 	%r36, %r38;
	mul.wide.s32 	%rd16, %r18, 4;
	add.s64 	%rd3, %rd1, %rd16;
	shl.b32 	%r7, %r18, 3;
	mul.wide.s32 	%rd17, %r18, 8;
	add.s64 	%rd4, %rd1, %rd17;
	mul.wide.s32 	%rd18, %r18, 12;
	add.s64 	%rd5, %rd1, %rd18;
	mul.wide.s32 	%rd19, %r18, 16;
	add.s64 	%rd6, %rd1, %rd19;
	mul.wide.s32 	%rd20, %r18, 20;
	add.s64 	%rd7, %rd1, %rd20;
	mul.wide.s32 	%rd21, %r18, 24;
	add.s64 	%rd8, %rd1, %rd21;
	mul.wide.s32 	%rd22, %r18, 28;
	add.s64 	%rd9, %rd1, %rd22;
	mul.wide.u32 	%rd23, %r3, 4;
	add.s64 	%rd24, %rd23, %rd2;
	add.s64 	%rd66, %rd24, 16;
	mov.f32 	%f66, 0f00000000;
	mov.u32 	%r35, %r2;
$L__BB1_3:
	.pragma "nounroll";
	mul.wide.s32 	%rd25, %r35, 4;
	add.s64 	%rd26, %rd3, %rd25;
	add.s64 	%rd27, %rd4, %rd25;
	add.s64 	%rd28, %rd5, %rd25;
	add.s64 	%rd29, %rd6, %rd25;
	add.s64 	%rd30, %rd7, %rd25;
	add.s64 	%rd31, %rd8, %rd25;
	add.s64 	%rd32, %rd9, %rd25;
	add.s64 	%rd33, %rd1, %rd25;
	ld.global.f32 	%f16, [%rd66+-16];
	ld.global.f32 	%f17, [%rd33];
	fma.rn.f32 	%f18, %f16, %f17, %f66;
	ld.global.f32 	%f19, [%rd66+-12];
	ld.global.f32 	%f20, [%rd26];
	fma.rn.f32 	%f21, %f19, %f20, %f18;
	ld.global.f32 	%f22, [%rd66+-8];
	ld.global.f32 	%f23, [%rd27];
	fma.rn.f32 	%f24, %f22, %f23, %f21;
	ld.global.f32 	%f25, [%rd66+-4];
	ld.global.f32 	%f26, [%rd28];
	fma.rn.f32 	%f27, %f25, %f26, %f24;
	ld.global.f32 	%f28, [%rd66];
	ld.global.f32 	%f29, [%rd29];
	fma.rn.f32 	%f30, %f28, %f29, %f27;
	ld.global.f32 	%f31, [%rd66+4];
	ld.global.f32 	%f32, [%rd30];
	fma.rn.f32 	%f33, %f31, %f32, %f30;
	ld.global.f32 	%f34, [%rd66+8];
	ld.global.f32 	%f35, [%rd31];
	fma.rn.f32 	%f36, %f34, %f35, %f33;
	ld.global.f32 	%f37, [%rd66+12];
	ld.global.f32 	%f38, [%rd32];
	fma.rn.f32 	%f66, %f37, %f38, %f36;
	add.s32 	%r36, %r36, 8;
	add.s32 	%r35, %r35, %r7;
	add.s64 	%rd66, %rd66, 32;
	setp.ne.s32 	%p3, %r36, 0;
	@%p3 bra 	$L__BB1_3;
$L__BB1_4:
	setp.eq.s32 	%p4, %r4, 0;
	@%p4 bra 	$L__BB1_12;
	and.b32  	%r13, %r18, 3;
	setp.lt.u32 	%p5, %r4, 4;
	@%p5 bra 	$L__BB1_7;
	add.s32 	%r27, %r38, %r3;
	mul.wide.u32 	%rd34, %r27, 4;
	add.s64 	%rd35, %rd2, %rd34;
	ld.global.f32 	%f40, [%rd35];
	mad.lo.s32 	%r28, %r38, %r18, %r2;
	mul.wide.s32 	%rd36, %r28, 4;
	add.s64 	%rd37, %rd1, %rd36;
	ld.global.f32 	%f41, [%rd37];
	fma.rn.f32 	%f42, %f40, %f41, %f66;
	cvt.u64.u32 	%rd38, %r3;
	cvt.u64.u32 	%rd39, %r38;
	add.s64 	%rd40, %rd39, %rd38;
	shl.b64 	%rd41, %rd40, 2;
	add.s64 	%rd42, %rd2, %rd41;
	ld.global.f32 	%f43, [%rd42+4];
	mul.wide.s32 	%rd43, %r18, 4;
	add.s64 	%rd44, %rd37, %rd43;
	ld.global.f32 	%f44, [%rd44];
	fma.rn.f32 	%f45, %f43, %f44, %f42;
	ld.global.f32 	%f46, [%rd42+8];
	add.s64 	%rd45, %rd44, %rd43;
	ld.global.f32 	%f47, [%rd45];
	fma.rn.f32 	%f48, %f46, %f47, %f45;
	ld.global.f32 	%f49, [%rd42+12];
	add.s64 	%rd46, %rd45, %rd43;
	ld.global.f32 	%f50, [%rd46];
	fma.rn.f32 	%f66, %f49, %f50, %f48;
	add.s32 	%r38, %r38, 4;
$L__BB1_7:
	setp.eq.s32 	%p6, %r13, 0;
	@%p6 bra 	$L__BB1_12;
	setp.eq.s32 	%p7, %r13, 1;
	@%p7 bra 	$L__BB1_10;
	add.s32 	%r29, %r38, %r3;
	mul.wide.u32 	%rd47, %r29, 4;
	add.s64 	%rd48, %rd2, %rd47;
	ld.global.f32 	%f52, [%rd48];
	mad.lo.s32 	%r30, %r38, %r18, %r2;
	mul.wide.s32 	%rd49, %r30, 4;
	add.s64 	%rd50, %rd1, %rd49;
	ld.global.f32 	%f53, [%rd50];
	fma.rn.f32 	%f54, %f52, %f53, %f66;
	cvt.u64.u32 	%rd51, %r3;
	cvt.u64.u32 	%rd52, %r38;
	add.s64 	%rd53, %rd52, %rd51;
	shl.b64 	%rd54, %rd53, 2;
	add.s64 	%rd55, %rd2, %rd54;
	ld.global.f32 	%f55, [%rd55+4];
	mul.wide.s32 	%rd56, %r18, 4;
	add.s64 	%rd57, %rd50, %rd56;
	ld.global.f32 	%f56, [%rd57];
	fma.rn.f32 	%f66, %f55, %f56, %f54;
	add.s32 	%r38, %r38, 2;
$L__BB1_10:
	and.b32  	%r31, %r18, 1;
	setp.eq.b32 	%p8, %r31, 1;
	not.pred 	%p9, %p8;
	@%p9 bra 	$L__BB1_12;
	add.s32 	%r32, %r38, %r3;
	mul.wide.u32 	%rd58, %r32, 4;
	add.s64 	%rd59, %rd2, %rd58;
	ld.global.f32 	%f57, [%rd59];
	mad.lo.s32 	%r33, %r38, %r18, %r2;
	mul.wide.s32 	%rd60, %r33, 4;
	add.s64 	%rd61, %rd1, %rd60;
	ld.global.f32 	%f58, [%rd61];
	fma.rn.f32 	%f66, %f57, %f58, %f66;
$L__BB1_12:
	ld.param.u64 	%rd65, [_Z17matMulKernelPart3PKfS0_Pfi_param_2];
	add.s32 	%r34, %r3, %r2;
	cvta.to.global.u64 	%rd62, %rd65;
	mul.wide.s32 	%rd63, %r34, 4;
	add.s64 	%rd64, %rd62, %rd63;
	st.global.f32 	[%rd64], %f66;
$L__BB1_13:
	ret;

}


// ===== COMPILED SASS (sm_100) =====

	.target	sm_100

	.elftype	@"ET_EXEC"


//--------------------- .note.nv.tkinfo           --------------------------
	.section	.note.nv.tkinfo,"",@"SHT_NOTE"
	.sectionflags	@"SHF_NOTE_NV_TKINFO"
	.tkinfo
        /*0018*/ 	.word	0x00000002
        /*0030*/ 	.string	""
        /*0030*/ 	.string	"ptxas"
        /*0030*/ 	.string	"Cuda compilation tools, release 13.0, V13.0.88"
        /*0030*/ 	.string	"Build cuda_13.0.r13.0/compiler.36424714_0"
        /*0030*/ 	.string	"-arch sm_100 -m 64 "



//--------------------- .note.nv.cuinfo           --------------------------
	.section	.note.nv.cuinfo,"",@"SHT_NOTE"
	.sectionflags	@"SHF_NOTE_NV_CUINFO"
        /*0018*/ 	.short	0x0002
        /*001a*/ 	.short	0x0064
        /*001c*/ 	.short	0x0082
	.zero		2


//--------------------- .nv.info                  --------------------------
	.section	.nv.info,"",@"SHT_CUDA_INFO"
	.align	4


	//----- nvinfo : EIATTR_REGCOUNT
	.align		4
        /*0000*/ 	.byte	0x04, 0x2f
        /*0002*/ 	.short	(.L_1 - .L_0)
	.align		4
.L_0:
        /*0004*/ 	.word	index@(_Z17matMulKernelPart2PKfS0_Pfi)
        /*0008*/ 	.word	0x00000020


	//----- nvinfo : EIATTR_FRAME_SIZE
	.align		4
.L_1:
        /*000c*/ 	.byte	0x04, 0x11
        /*000e*/ 	.short	(.L_3 - .L_2)
	.align		4
.L_2:
        /*0010*/ 	.word	index@(_Z17matMulKernelPart2PKfS0_Pfi)
        /*0014*/ 	.word	0x00000000


	//----- nvinfo : EIATTR_REGCOUNT
	.align		4
.L_3:
        /*0018*/ 	.byte	0x04, 0x2f
        /*001a*/ 	.short	(.L_5 - .L_4)
	.align		4
.L_4:
        /*001c*/ 	.word	index@(_Z17matMulKernelPart3PKfS0_Pfi)
        /*0020*/ 	.word	0x0000001e


	//----- nvinfo : EIATTR_FRAME_SIZE
	.align		4
.L_5:
        /*0024*/ 	.byte	0x04, 0x11
        /*0026*/ 	.short	(.L_7 - .L_6)
	.align		4
.L_6:
        /*0028*/ 	.word	index@(_Z17matMulKernelPart3PKfS0_Pfi)
        /*002c*/ 	.word	0x00000000


	//----- nvinfo : EIATTR_MIN_STACK_SIZE
	.align		4
.L_7:
        /*0030*/ 	.byte	0x04, 0x12
        /*0032*/ 	.short	(.L_9 - .L_8)
	.align		4
.L_8:
        /*0034*/ 	.word	index@(_Z17matMulKernelPart3PKfS0_Pfi)
        /*0038*/ 	.word	0x00000000


	//----- nvinfo : EIATTR_MIN_STACK_SIZE
	.align		4
.L_9:
        /*003c*/ 	.byte	0x04, 0x12
        /*003e*/ 	.short	(.L_11 - .L_10)
	.align		4
.L_10:
        /*0040*/ 	.word	index@(_Z17matMulKernelPart2PKfS0_Pfi)
        /*0044*/ 	.word	0x00000000
.L_11:


//--------------------- .nv.compat                --------------------------
	.section	.nv.compat,"",@"SHT_CUDA_COMPAT_INFO"
	.align	4
        /*0000*/ 	.byte	0x02, 0x09, 0x00, 0x00, 0x02, 0x02, 0x01, 0x00, 0x02, 0x05, 0x05, 0x00, 0x03, 0x07, 0x01, 0x01
        /*0010*/ 	.byte	0x02, 0x03, 0x00, 0x00, 0x02, 0x06, 0x01, 0x00, 0x04, 0x0b, 0x08, 0x00, 0x09, 0x00, 0x00, 0x00
        /*0020*/ 	.byte	0x00, 0x00, 0x00, 0x00


//--------------------- .nv.info._Z17matMulKernelPart3PKfS0_Pfi --------------------------
	.section	.nv.info._Z17matMulKernelPart3PKfS0_Pfi,"",@"SHT_CUDA_INFO"
	.sectionflags	@""
	.align	4


	//----- nvinfo : EIATTR_CUDA_API_VERSION
	.align		4
        /*0000*/ 	.byte	0x04, 0x37
        /*0002*/ 	.short	(.L_13 - .L_12)
.L_12:
        /*0004*/ 	.word	0x00000082


	//----- nvinfo : EIATTR_KPARAM_INFO
	.align		4
.L_13:
        /*0008*/ 	.byte	0x04, 0x17
        /*000a*/ 	.short	(.L_15 - .L_14)
.L_14:
        /*000c*/ 	.word	0x00000000
        /*0010*/ 	.short	0x0003
        /*0012*/ 	.short	0x0018
        /*0014*/ 	.byte	0x00, 0xf0, 0x11, 0x00


	//----- nvinfo : EIATTR_KPARAM_INFO
	.align		4
.L_15:
        /*0018*/ 	.byte	0x04, 0x17
        /*001a*/ 	.short	(.L_17 - .L_16)
.L_16:
        /*001c*/ 	.word	0x00000000
        /*0020*/ 	.short	0x0002
        /*0022*/ 	.short	0x0010
        /*0024*/ 	.byte	0x00, 0xf5, 0x21, 0x00


	//----- nvinfo : EIATTR_KPARAM_INFO
	.align		4
.L_17:
        /*0028*/ 	.byte	0x04, 0x17
        /*002a*/ 	.short	(.L_19 - .L_18)
.L_18:
        /*002c*/ 	.word	0x00000000
        /*0030*/ 	.short	0x0001
        /*0032*/ 	.short	0x0008
        /*0034*/ 	.byte	0x00, 0xf5, 0x21, 0x00


	//----- nvinfo : EIATTR_KPARAM_INFO
	.align		4
.L_19:
        /*0038*/ 	.byte	0x04, 0x17
        /*003a*/ 	.short	(.L_21 - .L_20)
.L_20:
        /*003c*/ 	.word	0x00000000
        /*0040*/ 	.short	0x0000
        /*0042*/ 	.short	0x0000
        /*0044*/ 	.byte	0x00, 0xf5, 0x21, 0x00


	//----- nvinfo : EIATTR_SPARSE_MMA_MASK
	.align		4
.L_21:
        /*0048*/ 	.byte	0x03, 0x50
        /*004a*/ 	.short	0x0000


	//----- nvinfo : EIATTR_MAXREG_COUNT
	.align		4
        /*004c*/ 	.byte	0x03, 0x1b
        /*004e*/ 	.short	0x00ff


	//----- nvinfo : EIATTR_MERCURY_ISA_VERSION
	.align		4
        /*0050*/ 	.byte	0x03, 0x5f
        /*0052*/ 	.short	0x0101


	//----- nvinfo : EIATTR_VRC_CTA_INIT_COUNT
	.align		4
        /*0054*/ 	.byte	0x02, 0x4a
	.zero		1
	.zero		1


	//----- nvinfo : EIATTR_EXIT_INSTR_OFFSETS
	.align		4
        /*0058*/ 	.byte	0x04, 0x1c
        /*005a*/ 	.short	(.L_23 - .L_22)


	//   ....[0]....
.L_22:
        /*005c*/ 	.word	0x000000c0


	//   ....[1]....
        /*0060*/ 	.word	0x00000a90


	//----- nvinfo : EIATTR_CBANK_PARAM_SIZE
	.align		4
.L_23:
        /*0064*/ 	.byte	0x03, 0x19
        /*0066*/ 	.short	0x001c


	//----- nvinfo : EIATTR_PARAM_CBANK
	.align		4
        /*0068*/ 	.byte	0x04, 0x0a
        /*006a*/ 	.short	(.L_25 - .L_24)
	.align		4
.L_24:
        /*006c*/ 	.word	index@(.nv.constant0._Z17matMulKernelPart3PKfS0_Pfi)
        /*0070*/ 	.short	0x0380
        /*0072*/ 	.short	0x001c


	//----- nvinfo : EIATTR_SW_WAR
	.align		4
.L_25:
        /*0074*/ 	.byte	0x04, 0x36
        /*0076*/ 	.short	(.L_27 - .L_26)
.L_26:
        /*0078*/ 	.word	0x00000008
.L_27:


//--------------------- .nv.info._Z17matMulKernelPart2PKfS0_Pfi --------------------------
	.section	.nv.info._Z17matMulKernelPart2PKfS0_Pfi,"",@"SHT_CUDA_INFO"
	.sectionflags	@""
	.align	4


	//----- nvinfo : EIATTR_CUDA_API_VERSION
	.align		4
        /*0000*/ 	.byte	0x04, 0x37
        /*0002*/ 	.short	(.L_29 - .L_28)
.L_28:
        /*0004*/ 	.word	0x00000082


	//----- nvinfo : EIATTR_KPARAM_INFO
	.align		4
.L_29:
        /*0008*/ 	.byte	0x04, 0x17
        /*000a*/ 	.short	(.L_31 - .L_30)
.L_30:
        /*000c*/ 	.word	0x00000000
        /*0010*/ 	.short	0x0003
        /*0012*/ 	.short	0x0018
        /*0014*/ 	.byte	0x00, 0xf0, 0x11, 0x00


	//----- nvinfo : EIATTR_KPARAM_INFO
	.align		4
.L_31:
        /*0018*/ 	.byte	0x04, 0x17
        /*001a*/ 	.short	(.L_33 - .L_32)
.L_32:
        /*001c*/ 	.word	0x00000000
        /*0020*/ 	.short	0x0002
        /*0022*/ 	.short	0x0010
        /*0024*/ 	.byte	0x00, 0xf5, 0x21, 0x00


	//----- nvinfo : EIATTR_KPARAM_INFO
	.align		4
.L_33:
        /*0028*/ 	.byte	0x04, 0x17
        /*002a*/ 	.short	(.L_35 - .L_34)
.L_34:
        /*002c*/ 	.word	0x00000000
        /*0030*/ 	.short	0x0001
        /*0032*/ 	.short	0x0008
        /*0034*/ 	.byte	0x00, 0xf5, 0x21, 0x00


	//----- nvinfo : EIATTR_KPARAM_INFO
	.align		4
.L_35:
        /*0038*/ 	.byte	0x04, 0x17
        /*003a*/ 	.short	(.L_37 - .L_36)
.L_36:
        /*003c*/ 	.word	0x00000000
        /*0040*/ 	.short	0x0000
        /*0042*/ 	.short	0x0000
        /*0044*/ 	.byte	0x00, 0xf5, 0x21, 0x00


	//----- nvinfo : EIATTR_SPARSE_MMA_MASK
	.align		4
.L_37:
        /*0048*/ 	.byte	0x03, 0x50
        /*004a*/ 	.short	0x0000


	//----- nvinfo : EIATTR_MAXREG_COUNT
	.align		4
        /*004c*/ 	.byte	0x03, 0x1b
        /*004e*/ 	.short	0x00ff


	//----- nvinfo : EIATTR_MERCURY_ISA_VERSION
	.align		4
        /*0050*/ 	.byte	0x03, 0x5f
        /*0052*/ 	.short	0x0101


	//----- nvinfo : EIATTR_VRC_CTA_INIT_COUNT
	.align		4
        /*0054*/ 	.byte	0x02, 0x4a
	.zero		1
	.zero		1


	//----- nvinfo : EIATTR_EXIT_INSTR_OFFSETS
	.align		4
        /*0058*/ 	.byte	0x04, 0x1c
        /*005a*/ 	.short	(.L_39 - .L_38)


	//   ....[0]....
.L_38:
        /*005c*/ 	.word	0x00000090


	//   ....[1]....
        /*0060*/ 	.word	0x00000a80


	//----- nvinfo : EIATTR_CBANK_PARAM_SIZE
	.align		4
.L_39:
        /*0064*/ 	.byte	0x03, 0x19
        /*0066*/ 	.short	0x001c


	//----- nvinfo : EIATTR_PARAM_CBANK
	.align		4
        /*0068*/ 	.byte	0x04, 0x0a
        /*006a*/ 	.short	(.L_41 - .L_40)
	.align		4
.L_40:
        /*006c*/ 	.word	index@(.nv.constant0._Z17matMulKernelPart2PKfS0_Pfi)
        /*0070*/ 	.short	0x0380
        /*0072*/ 	.short	0x001c


	//----- nvinfo : EIATTR_SW_WAR
	.align		4
.L_41:
        /*0074*/ 	.byte	0x04, 0x36
        /*0076*/ 	.short	(.L_43 - .L_42)
.L_42:
        /*0078*/ 	.word	0x00000008
.L_43:


//--------------------- .nv.callgraph             --------------------------
	.section	.nv.callgraph,"",@"SHT_CUDA_CALLGRAPH"
	.align	4
	.sectionentsize	8
	.align		4
        /*0000*/ 	.word	0x00000000
	.align		4
        /*0004*/ 	.word	0xffffffff
	.align		4
        /*0008*/ 	.word	0x00000000
	.align		4
        /*000c*/ 	.word	0xfffffffe
	.align		4
        /*0010*/ 	.word	0x00000000
	.align		4
        /*0014*/ 	.word	0xfffffffd
	.align		4
        /*0018*/ 	.word	0x00000000
	.align		4
        /*001c*/ 	.word	0xfffffffc


//--------------------- .text._Z17matMulKernelPart3PKfS0_Pfi --------------------------
	.section	.text._Z17matMulKernelPart3PKfS0_Pfi,"ax",@progbits
	.align	128
        .global         _Z17matMulKernelPart3PKfS0_Pfi
        .type           _Z17matMulKernelPart3PKfS0_Pfi,@function
        .size           _Z17matMulKernelPart3PKfS0_Pfi,(.L_x_13 - _Z17matMulKernelPart3PKfS0_Pfi)
        .other          _Z17matMulKernelPart3PKfS0_Pfi,@"STO_CUDA_ENTRY STV_DEFAULT"
_Z17matMulKernelPart3PKfS0_Pfi:
.text._Z17matMulKernelPart3PKfS0_Pfi:
[----:B------:R-:W-:Y:S01]  /*0000*/  LDC R1, c[0x0][0x37c] ;  /* 0x0000df00ff017b82 */ /* 0x000fe20000000800 */
[----:B------:R-:W0:Y:S07]  /*0010*/  S2R R0, SR_TID.Y ;  /* 0x0000000000007919 */ /* 0x000e2e0000002200 */
[----:B------:R-:W0:Y:S01]  /*0020*/  S2UR UR4, SR_CTAID.Y ;  /* 0x00000000000479c3 */ /* 0x000e220000002600 */
[----:B------:R-:W1:Y:S01]  /*0030*/  LDCU UR20, c[0x0][0x398] ;  /* 0x00007300ff1477ac */ /* 0x000e620008000800 */
[----:B------:R-:W2:Y:S06]  /*0040*/  S2R R3, SR_TID.X ;  /* 0x0000000000037919 */ /* 0x000eac0000002100 */
[----:B------:R-:W0:Y:S08]  /*0050*/  LDC R13, c[0x0][0x364] ;  /* 0x0000d900ff0d7b82 */ /* 0x000e300000000800 */
[----:B------:R-:W2:Y:S08]  /*0060*/  S2UR UR5, SR_CTAID.X ;  /* 0x00000000000579c3 */ /* 0x000eb00000002500 */
[----:B------:R-:W2:Y:S01]  /*0070*/  LDC R2, c[0x0][0x360] ;  /* 0x0000d800ff027b82 */ /* 0x000ea20000000800 */
[----:B0-----:R-:W-:-:S02]  /*0080*/  IMAD R13, R13, UR4, R0 ;  /* 0x000000040d0d7c24 */ /* 0x001fc4000f8e0200 */
[----:B--2---:R-:W-:-:S05]  /*0090*/  IMAD R0, R2, UR5, R3 ;  /* 0x0000000502007c24 */ /* 0x004fca000f8e0203 */
[----:B------:R-:W-:-:S04]  /*00a0*/  VIMNMX R2, PT, PT, R13, R0, !PT ;  /* 0x000000000d027248 */ /* 0x000fc80007fe0100 */
[----:B-1----:R-:W-:-:S13]  /*00b0*/  ISETP.GE.AND P0, PT, R2, UR20, PT ;  /* 0x0000001402007c0c */ /* 0x002fda000bf06270 */
[----:B------:R-:W-:Y:S05]  /*00c0*/  @P0 EXIT ;  /* 0x000000000000094d */ /* 0x000fea0003800000 */
[----:B------:R-:W-:Y:S01]  /*00d0*/  UISETP.GE.U32.AND UP0, UPT, UR20, 0x8, UPT ;  /* 0x000000081400788c */ /* 0x000fe2000bf06070 */
[----:B------:R-:W-:Y:S02]  /*00e0*/  HFMA2 R12, -RZ, RZ, 0, 0 ;  /* 0x00000000ff0c7431 */ /* 0x000fe400000001ff */
[----:B------:R-:W-:Y:S01]  /*00f0*/  IMAD R13, R13, UR20, RZ ;  /* 0x000000140d0d7c24 */ /* 0x000fe2000f8e02ff */
[----:B------:R-:W-:Y:S01]  /*0100*/  UMOV UR4, URZ ;  /* 0x000000ff00047c82 */ /* 0x000fe20008000000 */
[----:B------:R-:W0:Y:S04]  /*0110*/  LDCU.64 UR18, c[0x0][0x358] ;  /* 0x00006b00ff1277ac */ /* 0x000e280008000a00 */
[----:B------:R-:W-:Y:S05]  /*0120*/  BRA.U !UP0, `(.L_x_0) ;  /* 0x0000000508047547 */ /* 0x000fea000b800000 */
[----:B------:R-:W1:Y:S01]  /*0130*/  LDCU.128 UR24, c[0x0][0x380] ;  /* 0x00007000ff1877ac */ /* 0x000e620008000c00 */
[----:B------:R-:W-:Y:S02]  /*0140*/  MOV R12, RZ ;  /* 0x000000ff000c7202 */ /* 0x000fe40000000f00 */
[----:B------:R-:W-:Y:S01]  /*0150*/  MOV R14, R0 ;  /* 0x00000000000e7202 */ /* 0x000fe20000000f00 */
[----:B------:R-:W-:-:S04]  /*0160*/  ULOP3.LUT UR4, UR20, 0x7ffffff8, URZ, 0xc0, !UPT ;  /* 0x7ffffff814047892 */ /* 0x000fc8000f8ec0ff */
[----:B------:R-:W-:Y:S01]  /*0170*/  UIADD3 UR5, UPT, UPT, -UR4, URZ, URZ ;  /* 0x000000ff04057290 */ /* 0x000fe2000fffe1ff */
[----:B-1----:R-:W-:Y:S01]  /*0180*/  MOV R2, UR24 ;  /* 0x0000001800027c02 */ /* 0x002fe20008000f00 */
[----:B------:R-:W-:Y:S01]  /*0190*/  UIMAD.WIDE UR6, UR20, 0x8, UR26 ;  /* 0x00000008140678a5 */ /* 0x000fe2000f8e021a */
[----:B------:R-:W-:Y:S01]  /*01a0*/  MOV R3, UR25 ;  /* 0x0000001900037c02 */ /* 0x000fe20008000f00 */
[----:B------:R-:W-:Y:S02]  /*01b0*/  UIMAD.WIDE UR8, UR20, 0xc, UR26 ;  /* 0x0000000c140878a5 */ /* 0x000fe4000f8e021a */
[----:B------:R-:W-:Y:S01]  /*01c0*/  UIMAD.WIDE UR10, UR20, 0x10, UR26 ;  /* 0x00000010140a78a5 */ /* 0x000fe2000f8e021a */
[----:B------:R-:W-:Y:S01]  /*01d0*/  IMAD.WIDE.U32 R2, R13, 0x4, R2 ;  /* 0x000000040d027825 */ /* 0x000fe200078e0002 */
[----:B------:R-:W-:Y:S02]  /*01e0*/  UIMAD.WIDE UR12, UR20, 0x14, UR26 ;  /* 0x00000014140c78a5 */ /* 0x000fe4000f8e021a */
[----:B------:R-:W-:Y:S01]  /*01f0*/  UIMAD.WIDE UR14, UR20, 0x18, UR26 ;  /* 0x00000018140e78a5 */ /* 0x000fe2000f8e021a */
[----:B------:R-:W-:Y:S01]  /*0200*/  IADD3 R2, P0, PT, R2, 0x10, RZ ;  /* 0x0000001002027810 */ /* 0x000fe20007f1e0ff */
[----:B------:R-:W-:-:S03]  /*0210*/  UIMAD.WIDE UR16, UR20, 0x1c, UR26 ;  /* 0x0000001c141078a5 */ /* 0x000fc6000f8e021a */
[----:B------:R-:W-:-:S09]  /*0220*/  IADD3.X R3, PT, PT, RZ, R3, RZ, P0, !PT ;  /* 0x00000003ff037210 */ /* 0x000fd200007fe4ff */
.L_x_1:
[----:B------:R-:W-:Y:S01]  /*0230*/  UIMAD.WIDE UR22, UR20, 0x4, UR26 ;  /* 0x00000004141678a5 */ /* 0x000fe2000f8e021a */
[----:B------:R-:W-:Y:S02]  /*0240*/  IMAD.MOV.U32 R23, RZ, RZ, 0x4 ;  /* 0x00000004ff177424 */ /* 0x000fe400078e00ff */
[----:B------:R-:W-:Y:S01]  /*0250*/  HFMA2 R11, -RZ, RZ, 0, 2.384185791015625e-07 ;  /* 0x00000004ff0b7431 */ /* 0x000fe200000001ff */
[----:B------:R-:W-:Y:S01]  /*0260*/  MOV R25, 0x4 ;  /* 0x0000000400197802 */ /* 0x000fe20000000f00 */
[----:B0-----:R-:W2:Y:S01]  /*0270*/  LDG.E R21, desc[UR18][R2.64+-0x10] ;  /* 0xfffff01202157981 */ /* 0x001ea2000c1e1900 */
[C---:B------:R-:W-:Y:S01]  /*0280*/  IMAD.WIDE R22, R14.reuse, R23, UR26 ;  /* 0x0000001a0e167e25 */ /* 0x040fe2000f8e0217 */
[----:B------:R-:W-:Y:S02]  /*0290*/  MOV R8, UR22 ;  /* 0x0000001600087c02 */ /* 0x000fe40008000f00 */
[----:B------:R-:W-:Y:S01]  /*02a0*/  MOV R9, UR23 ;  /* 0x0000001700097c02 */ /* 0x000fe20008000f00 */
[----:B------:R-:W3:Y:S02]  /*02b0*/  LDG.E R19, desc[UR18][R2.64+-0xc] ;  /* 0xfffff41202137981 */ /* 0x000ee4000c1e1900 */
[----:B------:R-:W-:-:S02]  /*02c0*/  IMAD.WIDE R8, R14, 0x4, R8 ;  /* 0x000000040e087825 */ /* 0x000fc400078e0208 */
[----:B------:R-:W2:Y:S01]  /*02d0*/  LDG.E R22, desc[UR18][R22.64] ;  /* 0x0000001216167981 */ /* 0x000ea2000c1e1900 */
[----:B------:R-:W-:Y:S01]  /*02e0*/  MOV R5, 0x4 ;  /* 0x0000000400057802 */ /* 0x000fe20000000f00 */
[C---:B------:R-:W-:Y:S02]  /*02f0*/  IMAD.WIDE R24, R14.reuse, R25, UR6 ;  /* 0x000000060e187e25 */ /* 0x040fe4000f8e0219 */
[----:B------:R0:W3:Y:S02]  /*0300*/  LDG.E R20, desc[UR18][R8.64] ;  /* 0x0000001208147981 */ /* 0x0000e4000c1e1900 */
[----:B------:R-:W-:Y:S02]  /*0310*/  IMAD.WIDE R10, R14, R11, UR8 ;  /* 0x000000080e0a7e25 */ /* 0x000fe4000f8e020b */
[----:B------:R-:W4:Y:S04]  /*0320*/  LDG.E R18, desc[UR18][R24.64] ;  /* 0x0000001218127981 */ /* 0x000f28000c1e1900 */
[----:B------:R-:W4:Y:S01]  /*0330*/  LDG.E R17, desc[UR18][R2.64+-0x8] ;  /* 0xfffff81202117981 */ /* 0x000f22000c1e1900 */
[----:B0-----:R-:W-:-:S02]  /*0340*/  HFMA2 R9, -RZ, RZ, 0, 2.384185791015625e-07 ;  /* 0x00000004ff097431 */ /* 0x001fc400000001ff */
[----:B------:R-:W-:Y:S01]  /*0350*/  IMAD.MOV.U32 R7, RZ, RZ, 0x4 ;  /* 0x00000004ff077424 */ /* 0x000fe200078e00ff */
[----:B------:R0:W5:Y:S01]  /*0360*/  LDG.E R16, desc[UR18][R10.64] ;  /* 0x000000120a107981 */ /* 0x000162000c1e1900 */
[----:B------:R-:W-:-:S03]  /*0370*/  IMAD.WIDE R4, R14, R5, UR10 ;  /* 0x0000000a0e047e25 */ /* 0x000fc6000f8e0205 */
[----:B------:R-:W5:Y:S01]  /*0380*/  LDG.E R15, desc[UR18][R2.64+-0x4] ;  /* 0xfffffc12020f7981 */ /* 0x000f62000c1e1900 */
[C---:B------:R-:W-:Y:S01]  /*0390*/  IMAD.WIDE R6, R14.reuse, R7, UR12 ;  /* 0x0000000c0e067e25 */ /* 0x040fe2000f8e0207 */
[----:B------:R-:W-:Y:S02]  /*03a0*/  MOV R27, 0x4 ;  /* 0x00000004001b7802 */ /* 0x000fe40000000f00 */
[----:B------:R1:W5:Y:S01]  /*03b0*/  LDG.E R4, desc[UR18][R4.64] ;  /* 0x0000001204047981 */ /* 0x000362000c1e1900 */
[----:B------:R-:W-:-:S03]  /*03c0*/  IMAD.WIDE R8, R14, R9, UR14 ;  /* 0x0000000e0e087e25 */ /* 0x000fc6000f8e0209 */
[----:B------:R-:W5:Y:S01]  /*03d0*/  LDG.E R23, desc[UR18][R2.64] ;  /* 0x0000001202177981 */ /* 0x000f62000c1e1900 */
[----:B0-----:R-:W-:-:S03]  /*03e0*/  IMAD.WIDE R10, R14, R27, UR16 ;  /* 0x000000100e0a7e25 */ /* 0x001fc6000f8e021b */
[----:B------:R-:W5:Y:S04]  /*03f0*/  LDG.E R7, desc[UR18][R6.64] ;  /* 0x0000001206077981 */ /* 0x000f68000c1e1900 */
[----:B------:R-:W5:Y:S04]  /*0400*/  LDG.E R24, desc[UR18][R2.64+0x4] ;  /* 0x0000041202187981 */ /* 0x000f68000c1e1900 */
[----:B------:R-:W5:Y:S04]  /*0410*/  LDG.E R8, desc[UR18][R8.64] ;  /* 0x0000001208087981 */ /* 0x000f68000c1e1900 */
[----:B------:R-:W5:Y:S04]  /*0420*/  LDG.E R25, desc[UR18][R2.64+0x8] ;  /* 0x0000081202197981 */ /* 0x000f68000c1e1900 */
[----:B------:R-:W5:Y:S04]  /*0430*/  LDG.E R10, desc[UR18][R10.64] ;  /* 0x000000120a0a7981 */ /* 0x000f68000c1e1900 */
[----:B------:R0:W5:Y:S01]  /*0440*/  LDG.E R27, desc[UR18][R2.64+0xc] ;  /* 0x00000c12021b7981 */ /* 0x000162000c1e1900 */
[----:B------:R-:W-:-:S04]  /*0450*/  UIADD3 UR5, UPT, UPT, UR5, 0x8, URZ ;  /* 0x0000000805057890 */ /* 0x000fc8000fffe0ff */
[----:B------:R-:W-:Y:S01]  /*0460*/  UISETP.NE.AND UP0, UPT, UR5, URZ, UPT ;  /* 0x000000ff0500728c */ /* 0x000fe2000bf05270 */
[----:B-1----:R-:W-:Y:S02]  /*0470*/  MOV R5, UR20 ;  /* 0x0000001400057c02 */ /* 0x002fe40008000f00 */
[----:B0-----:R-:W-:Y:S02]  /*0480*/  IADD3 R2, P0, PT, R2, 0x20, RZ ;  /* 0x0000002002027810 */ /* 0x001fe40007f1e0ff */
[----:B------:R-:W-:Y:S02]  /*0490*/  LEA R14, R5, R14, 0x3 ;  /* 0x0000000e050e7211 */ /* 0x000fe400078e18ff */
[----:B------:R-:W-:Y:S01]  /*04a0*/  IADD3.X R3, PT, PT, RZ, R3, RZ, P0, !PT ;  /* 0x00000003ff037210 */ /* 0x000fe200007fe4ff */
[----:B--2---:R-:W-:-:S04]  /*04b0*/  FFMA R22, R21, R22, R12 ;  /* 0x0000001615167223 */ /* 0x004fc8000000000c */
[----:B---3--:R-:W-:-:S04]  /*04c0*/  FFMA R20, R19, R20, R22 ;  /* 0x0000001413147223 */ /* 0x008fc80000000016 */
[----:B----4-:R-:W-:-:S04]  /*04d0*/  FFMA R18, R17, R18, R20 ;  /* 0x0000001211127223 */ /* 0x010fc80000000014 */
[----:B-----5:R-:W-:-:S04]  /*04e0*/  FFMA R16, R15, R16, R18 ;  /* 0x000000100f107223 */ /* 0x020fc80000000012 */
[----:B------:R-:W-:-:S04]  /*04f0*/  FFMA R23, R23, R4, R16 ;  /* 0x0000000417177223 */ /* 0x000fc80000000010 */
[----:B------:R-:W-:-:S04]  /*0500*/  FFMA R24, R24, R7, R23 ;  /* 0x0000000718187223 */ /* 0x000fc80000000017 */
[----:B------:R-:W-:-:S04]  /*0510*/  FFMA R8, R25, R8, R24 ;  /* 0x0000000819087223 */ /* 0x000fc80000000018 */
[----:B------:R-:W-:Y:S01]  /*0520*/  FFMA R12, R27, R10, R8 ;  /* 0x0000000a1b0c7223 */ /* 0x000fe20000000008 */
[----:B------:R-:W-:Y:S06]  /*0530*/  BRA.U UP0, `(.L_x_1) ;  /* 0xfffffffd003c7547 */ /* 0x000fec000b83ffff */
.L_x_0:
[----:B------:R-:W-:-:S04]  /*0540*/  ULOP3.LUT UR6, UR20, 0x7, URZ, 0xc0, !UPT ;  /* 0x0000000714067892 */ /* 0x000fc8000f8ec0ff */
[----:B------:R-:W-:-:S09]  /*0550*/  UISETP.NE.AND UP0, UPT, UR6, URZ, UPT ;  /* 0x000000ff0600728c */ /* 0x000fd2000bf05270 */
[----:B------:R-:W-:Y:S05]  /*0560*/  BRA.U !UP0, `(.L_x_2) ;  /* 0x0000000508387547 */ /* 0x000fea000b800000 */
[----:B------:R-:W-:Y:S02]  /*0570*/  UISETP.GE.U32.AND UP0, UPT, UR6, 0x4, UPT ;  /* 0x000000040600788c */ /* 0x000fe4000bf06070 */
[----:B------:R-:W-:-:S04]  /*0580*/  ULOP3.LUT UR5, UR20, 0x3, URZ, 0xc0, !UPT ;  /* 0x0000000314057892 */ /* 0x000fc8000f8ec0ff */
[----:B------:R-:W-:-:S03]  /*0590*/  UISETP.NE.AND UP1, UPT, UR5, URZ, UPT ;  /* 0x000000ff0500728c */ /* 0x000fc6000bf25270 */
[----:B------:R-:W-:Y:S08]  /*05a0*/  BRA.U !UP0, `(.L_x_3) ;  /* 0x00000001087c7547 */ /* 0x000ff0000b800000 */
[----:B------:R-:W1:Y:S01]  /*05b0*/  LDC.64 R6, c[0x0][0x388] ;  /* 0x0000e200ff067b82 */ /* 0x000e620000000a00 */
[----:B------:R-:W2:Y:S01]  /*05c0*/  LDCU.64 UR6, c[0x0][0x380] ;  /* 0x00007000ff0677ac */ /* 0x000ea20008000a00 */
[----:B------:R-:W-:Y:S01]  /*05d0*/  IMAD.U32 R9, RZ, RZ, UR4 ;  /* 0x00000004ff097e24 */ /* 0x000fe2000f8e00ff */
[C---:B------:R-:W-:Y:S02]  /*05e0*/  IADD3 R3, PT, PT, R13.reuse, UR4, RZ ;  /* 0x000000040d037c10 */ /* 0x040fe4000fffe0ff */
[----:B------:R-:W-:Y:S01]  /*05f0*/  IADD3 R10, P0, PT, R13, UR4, RZ ;  /* 0x000000040d0a7c10 */ /* 0x000fe2000ff1e0ff */
[----:B------:R-:W-:Y:S01]  /*0600*/  IMAD R9, R9, UR20, R0 ;  /* 0x0000001409097c24 */ /* 0x000fe2000f8e0200 */
[----:B------:R-:W-:Y:S01]  /*0610*/  MOV R11, UR20 ;  /* 0x00000014000b7c02 */ /* 0x000fe20008000f00 */
[----:B------:R-:W3:Y:S01]  /*0620*/  LDC.64 R4, c[0x0][0x380] ;  /* 0x0000e000ff047b82 */ /* 0x000ee20000000a00 */
[----:B------:R-:W-:Y:S01]  /*0630*/  MOV R15, UR20 ;  /* 0x00000014000f7c02 */ /* 0x000fe20008000f00 */
[----:B-1----:R-:W-:Y:S01]  /*0640*/  IMAD.WIDE R6, R9, 0x4, R6 ;  /* 0x0000000409067825 */ /* 0x002fe200078e0206 */
[----:B------:R-:W-:-:S05]  /*0650*/  MOV R9, UR20 ;  /* 0x0000001400097c02 */ /* 0x000fca0008000f00 */
[----:B------:R-:W-:Y:S02]  /*0660*/  IMAD.WIDE R8, R9, 0x4, R6 ;  /* 0x0000000409087825 */ /* 0x000fe400078e0206 */
[----:B0-----:R-:W4:Y:S02]  /*0670*/  LDG.E R6, desc[UR18][R6.64] ;  /* 0x0000001206067981 */ /* 0x001f24000c1e1900 */
[----:B---3--:R-:W-:Y:S01]  /*0680*/  IMAD.WIDE.U32 R4, R3, 0x4, R4 ;  /* 0x0000000403047825 */ /* 0x008fe200078e0004 */
[----:B------:R-:W-:Y:S01]  /*0690*/  IADD3.X R3, PT, PT, RZ, RZ, RZ, P0, !PT ;  /* 0x000000ffff037210 */ /* 0x000fe200007fe4ff */
[----:B------:R-:W3:Y:S01]  /*06a0*/  LDG.E R17, desc[UR18][R8.64] ;  /* 0x0000001208117981 */ /* 0x000ee2000c1e1900 */
[----:B--2---:R-:W-:-:S03]  /*06b0*/  LEA R2, P0, R10, UR6, 0x2 ;  /* 0x000000060a027c11 */ /* 0x004fc6000f8010ff */
[----:B------:R-:W4:Y:S01]  /*06c0*/  LDG.E R5, desc[UR18][R4.64] ;  /* 0x0000001204057981 */ /* 0x000f22000c1e1900 */
[----:B------:R-:W-:Y:S01]  /*06d0*/  LEA.HI.X R3, R10, UR7, R3, 0x2, P0 ;  /* 0x000000070a037c11 */ /* 0x000fe200080f1403 */
[----:B------:R-:W-:-:S04]  /*06e0*/  IMAD.WIDE R10, R11, 0x4, R8 ;  /* 0x000000040b0a7825 */ /* 0x000fc800078e0208 */
[----:B------:R-:W3:Y:S01]  /*06f0*/  LDG.E R16, desc[UR18][R2.64+0x4] ;  /* 0x0000041202107981 */ /* 0x000ee2000c1e1900 */
[----:B------:R-:W-:-:S03]  /*0700*/  IMAD.WIDE R14, R15, 0x4, R10 ;  /* 0x000000040f0e7825 */ /* 0x000fc600078e020a */
[----:B------:R-:W2:Y:S04]  /*0710*/  LDG.E R19, desc[UR18][R10.64] ;  /* 0x000000120a137981 */ /* 0x000ea8000c1e1900 */
[----:B------:R-:W2:Y:S04]  /*0720*/  LDG.E R18, desc[UR18][R2.64+0x8] ;  /* 0x0000081202127981 */ /* 0x000ea8000c1e1900 */
[----:B------:R-:W5:Y:S04]  /*0730*/  LDG.E R20, desc[UR18][R2.64+0xc] ;  /* 0x00000c1202147981 */ /* 0x000f68000c1e1900 */
[----:B------:R-:W5:Y:S01]  /*0740*/  LDG.E R14, desc[UR18][R14.64] ;  /* 0x000000120e0e7981 */ /* 0x000f62000c1e1900 */
[----:B------:R-:W-:Y:S01]  /*0750*/  UIADD3 UR4, UPT, UPT, UR4, 0x4, URZ ;  /* 0x0000000404047890 */ /* 0x000fe2000fffe0ff */
[----:B----4-:R-:W-:-:S04]  /*0760*/  FFMA R5, R5, R6, R12 ;  /* 0x0000000605057223 */ /* 0x010fc8000000000c */
[----:B---3--:R-:W-:-:S04]  /*0770*/  FFMA R5, R16, R17, R5 ;  /* 0x0000001110057223 */ /* 0x008fc80000000005 */
[----:B--2---:R-:W-:-:S04]  /*0780*/  FFMA R5, R18, R19, R5 ;  /* 0x0000001312057223 */ /* 0x004fc80000000005 */
[----:B-----5:R-:W-:-:S07]  /*0790*/  FFMA R12, R20, R14, R5 ;  /* 0x0000000e140c7223 */ /* 0x020fce0000000005 */
.L_x_3:
[----:B------:R-:W-:Y:S05]  /*07a0*/  BRA.U !UP1, `(.L_x_2) ;  /* 0x0000000109a87547 */ /* 0x000fea000b800000 */
[----:B------:R-:W-:Y:S01]  /*07b0*/  UISETP.NE.AND UP0, UPT, UR5, 0x1, UPT ;  /* 0x000000010500788c */ /* 0x000fe2000bf05270 */
[----:B------:R-:W-:Y:S01]  /*07c0*/  MOV R7, UR4 ;  /* 0x0000000400077c02 */ /* 0x000fe20008000f00 */
[----:B------:R-:W-:Y:S02]  /*07d0*/  ULOP3.LUT UR5, UR20, 0x1, URZ, 0xc0, !UPT ;  /* 0x0000000114057892 */ /* 0x000fe4000f8ec0ff */
[----:B------:R-:W-:Y:S02]  /*07e0*/  MOV R15, UR20 ;  /* 0x00000014000f7c02 */ /* 0x000fe40008000f00 */
[----:B------:R-:W-:Y:S01]  /*07f0*/  UISETP.NE.U32.AND UP1, UPT, UR5, 0x1, UPT ;  /* 0x000000010500788c */ /* 0x000fe2000bf25070 */
[----:B------:R-:W-:-:S04]  /*0800*/  PLOP3.LUT P1, PT, PT, PT, UP0, 0x80, 0x8 ;  /* 0x000000000008781c */ /* 0x000fc80003f2f008 */
[----:B------:R-:W1:Y:S01]  /*0810*/  @UP0 LDCU.128 UR8, c[0x0][0x380] ;  /* 0x00007000ff0807ac */ /* 0x000e620008000c00 */
[----:B------:R-:W-:Y:S01]  /*0820*/  PLOP3.LUT P0, PT, PT, PT, UP1, 0x80, 0x8 ;  /* 0x000000000008781c */ /* 0x000fe20003f0f018 */
[----:B------:R-:W2:Y:S04]  /*0830*/  @UP0 LDCU.64 UR6, c[0x0][0x380] ;  /* 0x00007000ff0607ac */ /* 0x000ea80008000a00 */
[----:B------:R-:W3:Y:S03]  /*0840*/  @!UP1 LDCU.128 UR12, c[0x0][0x380] ;  /* 0x00007000ff0c97ac */ /* 0x000ee60008000c00 */
[C---:B------:R-:W-:Y:S02]  /*0850*/  @P1 IADD3 R3, PT, PT, R13.reuse, UR4, RZ ;  /* 0x000000040d031c10 */ /* 0x040fe4000fffe0ff */
[----:B------:R-:W-:Y:S01]  /*0860*/  @P1 IADD3 R6, P2, PT, R13, UR4, RZ ;  /* 0x000000040d061c10 */ /* 0x000fe2000ff5e0ff */
[----:B------:R-:W-:Y:S01]  /*0870*/  @UP0 UIADD3 UR4, UPT, UPT, UR4, 0x2, URZ ;  /* 0x0000000204040890 */ /* 0x000fe2000fffe0ff */
[----:B-1----:R-:W-:Y:S01]  /*0880*/  MOV R11, UR9 ;  /* 0x00000009000b7c02 */ /* 0x002fe20008000f00 */
[----:B------:R-:W-:Y:S01]  /*0890*/  IMAD.U32 R10, RZ, RZ, UR8 ;  /* 0x00000008ff0a7e24 */ /* 0x000fe2000f8e00ff */
[----:B------:R-:W-:-:S02]  /*08a0*/  MOV R4, UR10 ;  /* 0x0000000a00047c02 */ /* 0x000fc40008000f00 */
[----:B------:R-:W-:Y:S01]  /*08b0*/  MOV R5, UR11 ;  /* 0x0000000b00057c02 */ /* 0x000fe20008000f00 */
[----:B------:R-:W-:-:S04]  /*08c0*/  @P1 IMAD.WIDE.U32 R10, R3, 0x4, R10 ;  /* 0x00000004030a1825 */ /* 0x000fc800078e000a */
[----:B------:R-:W-:Y:S01]  /*08d0*/  @P1 IMAD R3, R7, UR20, R0 ;  /* 0x0000001407031c24 */ /* 0x000fe2000f8e0200 */
[----:B------:R-:W-:Y:S01]  /*08e0*/  @P1 IADD3.X R7, PT, PT, RZ, RZ, RZ, P2, !PT ;  /* 0x000000ffff071210 */ /* 0x000fe200017fe4ff */
[----:B------:R-:W-:Y:S01]  /*08f0*/  IMAD.U32 R19, RZ, RZ, UR4 ;  /* 0x00000004ff137e24 */ /* 0x000fe2000f8e00ff */
[C---:B--2---:R-:W-:Y:S01]  /*0900*/  @P1 LEA R2, P2, R6.reuse, UR6, 0x2 ;  /* 0x0000000606021c11 */ /* 0x044fe2000f8410ff */
[----:B------:R-:W-:Y:S01]  /*0910*/  @P1 IMAD.WIDE R4, R3, 0x4, R4 ;  /* 0x0000000403041825 */ /* 0x000fe200078e0204 */
[----:B------:R-:W-:Y:S01]  /*0920*/  @!P0 IADD3 R17, PT, PT, R13, UR4, RZ ;  /* 0x000000040d118c10 */ /* 0x000fe2000fffe0ff */
[----:B0-----:R-:W2:Y:S01]  /*0930*/  @P1 LDG.E R11, desc[UR18][R10.64] ;  /* 0x000000120a0b1981 */ /* 0x001ea2000c1e1900 */
[----:B------:R-:W-:Y:S01]  /*0940*/  @P1 LEA.HI.X R3, R6, UR7, R7, 0x2, P2 ;  /* 0x0000000706031c11 */ /* 0x000fe200090f1407 */
[----:B------:R-:W-:Y:S01]  /*0950*/  @!P0 IMAD R19, R19, UR20, R0 ;  /* 0x0000001413138c24 */ /* 0x000fe2000f8e0200 */
[----:B---3--:R-:W-:Y:S01]  /*0960*/  MOV R6, UR12 ;  /* 0x0000000c00067c02 */ /* 0x008fe20008000f00 */
[----:B------:R-:W-:Y:S01]  /*0970*/  @P1 IMAD.WIDE R14, R15, 0x4, R4 ;  /* 0x000000040f0e1825 */ /* 0x000fe200078e0204 */
[----:B------:R-:W-:Y:S01]  /*0980*/  MOV R7, UR13 ;  /* 0x0000000d00077c02 */ /* 0x000fe20008000f00 */
[----:B------:R-:W2:Y:S01]  /*0990*/  @P1 LDG.E R4, desc[UR18][R4.64] ;  /* 0x0000001204041981 */ /* 0x000ea2000c1e1900 */
[----:B------:R-:W-:-:S02]  /*09a0*/  MOV R8, UR14 ;  /* 0x0000000e00087c02 */ /* 0x000fc40008000f00 */
[----:B------:R-:W-:Y:S01]  /*09b0*/  MOV R9, UR15 ;  /* 0x0000000f00097c02 */ /* 0x000fe20008000f00 */
[----:B------:R-:W-:Y:S01]  /*09c0*/  @!P0 IMAD.WIDE.U32 R6, R17, 0x4, R6 ;  /* 0x0000000411068825 */ /* 0x000fe200078e0006 */
[----:B------:R-:W3:Y:S03]  /*09d0*/  @P1 LDG.E R14, desc[UR18][R14.64] ;  /* 0x000000120e0e1981 */ /* 0x000ee6000c1e1900 */
[----:B------:R-:W-:Y:S01]  /*09e0*/  @!P0 IMAD.WIDE R8, R19, 0x4, R8 ;  /* 0x0000000413088825 */ /* 0x000fe200078e0208 */
[----:B------:R-:W3:Y:S04]  /*09f0*/  @P1 LDG.E R2, desc[UR18][R2.64+0x4] ;  /* 0x0000041202021981 */ /* 0x000ee8000c1e1900 */
[----:B------:R-:W4:Y:S04]  /*0a00*/  @!P0 LDG.E R7, desc[UR18][R6.64] ;  /* 0x0000001206078981 */ /* 0x000f28000c1e1900 */
[----:B------:R-:W4:Y:S01]  /*0a10*/  @!P0 LDG.E R8, desc[UR18][R8.64] ;  /* 0x0000001208088981 */ /* 0x000f22000c1e1900 */
[----:B--2---:R-:W-:-:S04]  /*0a20*/  @P1 FFMA R11, R11, R4, R12 ;  /* 0x000000040b0b1223 */ /* 0x004fc8000000000c */
[----:B---3--:R-:W-:-:S04]  /*0a30*/  @P1 FFMA R12, R2, R14, R11 ;  /* 0x0000000e020c1223 */ /* 0x008fc8000000000b */
[----:B----4-:R-:W-:-:S07]  /*0a40*/  @!P0 FFMA R12, R7, R8, R12 ;  /* 0x00000008070c8223 */ /* 0x010fce000000000c */
.L_x_2:
[----:B------:R-:W1:Y:S01]  /*0a50*/  LDC.64 R2, c[0x0][0x390] ;  /* 0x0000e400ff027b82 */ /* 0x000e620000000a00 */
[----:B------:R-:W-:-:S05]  /*0a60*/  IADD3 R13, PT, PT, R0, R13, RZ ;  /* 0x0000000d000d7210 */ /* 0x000fca0007ffe0ff */
[----:B-1----:R-:W-:-:S05]  /*0a70*/  IMAD.WIDE R2, R13, 0x4, R2 ;  /* 0x000000040d027825 */ /* 0x002fca00078e0202 */
[----:B0-----:R-:W-:Y:S01]  /*0a80*/  STG.E desc[UR18][R2.64], R12 ;  /* 0x0000000c02007986 */ /* 0x001fe2000c101912 */
[----:B------:R-:W-:Y:S05]  /*0a90*/  EXIT ;  /* 0x000000000000794d */ /* 0x000fea0003800000 */
.L_x_4:
[----:B------:R-:W-:-:S00]  /*0aa0*/  BRA `(.L_x_4) ;  /* 0xfffffffc00fc7947 */ /* 0x000fc0000383ffff */
[----:B------:R-:W-:-:S00]  /*0ab0*/  NOP ;  /* 0x0000000000007918 */ /* 0x000fc00000000000 */
        /* <DEDUP_REMOVED lines=12> */
.L_x_13:


//--------------------- .text._Z17matMulKernelPart2PKfS0_Pfi --------------------------
	.section	.text._Z17matMulKernelPart2PKfS0_Pfi,"ax",@progbits
	.align	128
        .global         _Z17matMulKernelPart2PKfS0_Pfi
        .type           _Z17matMulKernelPart2PKfS0_Pfi,@function
        .size           _Z17matMulKernelPart2PKfS0_Pfi,(.L_x_14 - _Z17matMulKernelPart2PKfS0_Pfi)
        .other          _Z17matMulKernelPart2PKfS0_Pfi,@"STO_CUDA_ENTRY STV_DEFAULT"
_Z17matMulKernelPart2PKfS0_Pfi:
.text._Z17matMulKernelPart2PKfS0_Pfi:
[----:B------:R-:W-:Y:S01]  /*0000*/  LDC R1, c[0x0][0x37c] ;  /* 0x0000df00ff017b82 */ /* 0x000fe20000000800 */
[----:B------:R-:W0:Y:S07]  /*0010*/  S2R R0, SR_TID.X ;  /* 0x0000000000007919 */ /* 0x000e2e0000002100 */
[----:B------:R-:W0:Y:S01]  /*0020*/  S2UR UR4, SR_CTAID.X ;  /* 0x00000000000479c3 */ /* 0x000e220000002500 */
[----:B------:R-:W0:Y:S07]  /*0030*/  S2R R3, SR_TID.Y ;  /* 0x0000000000037919 */ /* 0x000e2e0000002200 */
[----:B------:R-:W1:Y:S08]  /*0040*/  S2UR UR5, SR_CTAID.Y ;  /* 0x00000000000579c3 */ /* 0x000e700000002600 */
[----:B------:R-:W2:Y:S01]  /*0050*/  LDC R4, c[0x0][0x398] ;  /* 0x0000e600ff047b82 */ /* 0x000ea20000000800 */
[----:B0-----:R-:W-:-:S04]  /*0060*/  LOP3.LUT R0, R0, UR4, R3, 0xfe, !PT ;  /* 0x0000000400007c12 */ /* 0x001fc8000f8efe03 */
[----:B-1----:R-:W-:-:S04]  /*0070*/  LOP3.LUT P0, RZ, R0, UR5, RZ, 0xfc, !PT ;  /* 0x0000000500ff7c12 */ /* 0x002fc8000f80fcff */
[----:B--2---:R-:W-:-:S13]  /*0080*/  ISETP.LT.OR P0, PT, R4, 0x1, P0 ;  /* 0x000000010400780c */ /* 0x004fda0000701670 */
[----:B------:R-:W-:Y:S05]  /*0090*/  @P0 EXIT ;  /* 0x000000000000094d */ /* 0x000fea0003800000 */
[C---:B------:R-:W-:Y:S01]  /*00a0*/  IADD3 R0, PT, PT, R4.reuse, -0x1, RZ ;  /* 0xffffffff04007810 */ /* 0x040fe20007ffe0ff */
[----:B------:R-:W0:Y:S01]  /*00b0*/  LDCU.64 UR6, c[0x0][0x358] ;  /* 0x00006b00ff0677ac */ /* 0x000e220008000a00 */
[----:B------:R-:W-:Y:S02]  /*00c0*/  LOP3.LUT R2, R4, 0x7, RZ, 0xc0, !PT ;  /* 0x0000000704027812 */ /* 0x000fe400078ec0ff */
[----:B------:R-:W-:Y:S01]  /*00d0*/  ISETP.GE.U32.AND P0, PT, R0, 0x7, PT ;  /* 0x000000070000780c */ /* 0x000fe20003f06070 */
[----:B------:R-:W-:Y:S01]  /*00e0*/  UMOV UR4, URZ ;  /* 0x000000ff00047c82 */ /* 0x000fe20008000000 */
[C---:B------:R-:W-:Y:S02]  /*00f0*/  LOP3.LUT R0, R4.reuse, 0x7ffffff8, RZ, 0xc0, !PT ;  /* 0x7ffffff804007812 */ /* 0x040fe400078ec0ff */
[----:B------:R-:W-:Y:S02]  /*0100*/  LOP3.LUT R3, R4, 0x3, RZ, 0xc0, !PT ;  /* 0x0000000304037812 */ /* 0x000fe400078ec0ff */
[----:B------:R-:W-:-:S07]  /*0110*/  IADD3 R4, PT, PT, -R0, RZ, RZ ;  /* 0x000000ff00047210 */ /* 0x000fce0007ffe1ff */
.L_x_11:
[----:B-1----:R-:W1:Y:S01]  /*0120*/  LDCU UR8, c[0x0][0x398] ;  /* 0x00007300ff0877ac */ /* 0x002e620008000800 */
[----:B------:R-:W-:Y:S01]  /*0130*/  HFMA2 R5, -RZ, RZ, 0, 0 ;  /* 0x00000000ff057431 */ /* 0x000fe200000001ff */
[----:B-1----:R-:W-:Y:S02]  /*0140*/  UIMAD UR5, UR4, UR8, URZ ;  /* 0x00000008040572a4 */ /* 0x002fe4000f8e02ff */
[----:B------:R-:W-:-:S04]  /*0150*/  UIADD3 UR4, UPT, UPT, UR4, 0x1, URZ ;  /* 0x0000000104047890 */ /* 0x000fc8000fffe0ff */
[----:B------:R-:W-:-:S11]  /*0160*/  UISETP.NE.AND UP0, UPT, UR4, UR8, UPT ;  /* 0x000000080400728c */ /* 0x000fd6000bf05270 */
.L_x_10:
[----:B-1----:R-:W-:Y:S01]  /*0170*/  MOV R16, RZ ;  /* 0x000000ff00107202 */ /* 0x002fe20000000f00 */
[----:B------:R-:W-:Y:S01]  /*0180*/  IMAD.MOV.U32 R14, RZ, RZ, RZ ;  /* 0x000000ffff0e7224 */ /* 0x000fe200078e00ff */
[----:B------:R-:W-:Y:S06]  /*0190*/  @!P0 BRA `(.L_x_5) ;  /* 0x0000000000f08947 */ /* 0x000fec0003800000 */
[----:B------:R-:W1:Y:S01]  /*01a0*/  LDC R8, c[0x0][0x398] ;  /* 0x0000e600ff087b82 */ /* 0x000e620000000800 */
[----:B------:R-:W-:Y:S01]  /*01b0*/  MOV R16, RZ ;  /* 0x000000ff00107202 */ /* 0x000fe20000000f00 */
[----:B------:R-:W-:Y:S01]  /*01c0*/  IMAD.MOV.U32 R10, RZ, RZ, R4 ;  /* 0x000000ffff0a7224 */ /* 0x000fe200078e0004 */
[----:B------:R-:W-:Y:S02]  /*01d0*/  MOV R9, UR5 ;  /* 0x0000000500097c02 */ /* 0x000fe40008000f00 */
[-C--:B------:R-:W-:Y:S02]  /*01e0*/  MOV R7, R5.reuse ;  /* 0x0000000500077202 */ /* 0x080fe40000000f00 */
[----:B-1----:R-:W-:Y:S01]  /*01f0*/  IADD3 R11, PT, PT, R5, R8, RZ ;  /* 0x00000008050b7210 */ /* 0x002fe20007ffe0ff */
[C-C-:B------:R-:W-:Y:S01]  /*0200*/  IMAD R25, R8.reuse, 0x3, R5.reuse ;  /* 0x0000000308197824 */ /* 0x140fe200078e0205 */
[CC--:B------:R-:W-:Y:S01]  /*0210*/  LEA R6, R8.reuse, R5.reuse, 0x1 ;  /* 0x0000000508067211 */ /* 0x0c0fe200078e08ff */
[C-C-:B------:R-:W-:Y:S01]  /*0220*/  IMAD R29, R8.reuse, 0x5, R5.reuse ;  /* 0x00000005081d7824 */ /* 0x140fe200078e0205 */
[C---:B------:R-:W-:Y:S01]  /*0230*/  LEA R27, R8.reuse, R5, 0x2 ;  /* 0x00000005081b7211 */ /* 0x040fe200078e10ff */
[----:B------:R-:W-:-:S02]  /*0240*/  IMAD R24, R8, 0x6, R5 ;  /* 0x0000000608187824 */ /* 0x000fc400078e0205 */
[----:B------:R-:W-:-:S07]  /*0250*/  IMAD R26, R8, 0x7, R5 ;  /* 0x00000007081a7824 */ /* 0x000fce00078e0205 */
.L_x_6:
[----:B------:R-:W1:Y:S08]  /*0260*/  LDC.64 R14, c[0x0][0x388] ;  /* 0x0000e200ff0e7b82 */ /* 0x000e700000000a00 */
[----:B------:R-:W2:Y:S01]  /*0270*/  LDC.64 R12, c[0x0][0x380] ;  /* 0x0000e000ff0c7b82 */ /* 0x000ea20000000a00 */
[----:B-1----:R-:W-:-:S06]  /*0280*/  IMAD.WIDE.U32 R18, R7, 0x4, R14 ;  /* 0x0000000407127825 */ /* 0x002fcc00078e000e */
[----:B0-----:R-:W3:Y:S01]  /*0290*/  LDG.E R18, desc[UR6][R18.64] ;  /* 0x0000000612127981 */ /* 0x001ee2000c1e1900 */
[----:B--2---:R-:W-:-:S05]  /*02a0*/  IMAD.WIDE.U32 R12, R9, 0x4, R12 ;  /* 0x00000004090c7825 */ /* 0x004fca00078e000c */
[----:B------:R-:W3:Y:S01]  /*02b0*/  LDG.E R17, desc[UR6][R12.64] ;  /* 0x000000060c117981 */ /* 0x000ee2000c1e1900 */
[----:B------:R-:W-:-:S03]  /*02c0*/  IMAD.WIDE.U32 R22, R11, 0x4, R14 ;  /* 0x000000040b167825 */ /* 0x000fc600078e000e */
[----:B------:R-:W2:Y:S01]  /*02d0*/  LDG.E R19, desc[UR6][R12.64+0x8] ;  /* 0x000008060c137981 */ /* 0x000ea2000c1e1900 */
[----:B------:R-:W-:-:S03]  /*02e0*/  IMAD.WIDE.U32 R20, R6, 0x4, R14 ;  /* 0x0000000406147825 */ /* 0x000fc600078e000e */
[----:B------:R-:W4:Y:S04]  /*02f0*/  LDG.E R22, desc[UR6][R22.64] ;  /* 0x0000000616167981 */ /* 0x000f28000c1e1900 */
[----:B------:R-:W2:Y:S04]  /*0300*/  LDG.E R20, desc[UR6][R20.64] ;  /* 0x0000000614147981 */ /* 0x000ea8000c1e1900 */
[----:B------:R-:W5:Y:S01]  /*0310*/  LDG.E R23, desc[UR6][R12.64+0x10] ;  /* 0x000010060c177981 */ /* 0x000f62000c1e1900 */
[----:B---3--:R-:W-:-:S03]  /*0320*/  FFMA R17, R17, R18, R16 ;  /* 0x0000001211117223 */ /* 0x008fc60000000010 */
[----:B------:R-:W4:Y:S02]  /*0330*/  LDG.E R16, desc[UR6][R12.64+0x4] ;  /* 0x000004060c107981 */ /* 0x000f24000c1e1900 */
[----:B----4-:R-:W-:Y:S01]  /*0340*/  FFMA R28, R16, R22, R17 ;  /* 0x00000016101c7223 */ /* 0x010fe20000000011 */
[----:B------:R-:W-:-:S04]  /*0350*/  IMAD.WIDE.U32 R16, R25, 0x4, R14 ;  /* 0x0000000419107825 */ /* 0x000fc800078e000e */
[----:B--2---:R-:W-:Y:S01]  /*0360*/  FFMA R28, R19, R20, R28 ;  /* 0x00000014131c7223 */ /* 0x004fe2000000001c */
[--C-:B------:R-:W-:Y:S01]  /*0370*/  IMAD.WIDE.U32 R18, R27, 0x4, R14.reuse ;  /* 0x000000041b127825 */ /* 0x100fe200078e000e */
[----:B------:R-:W2:Y:S05]  /*0380*/  LDG.E R16, desc[UR6][R16.64] ;  /* 0x0000000610107981 */ /* 0x000eaa000c1e1900 */
[----:B------:R-:W5:Y:S04]  /*0390*/  LDG.E R18, desc[UR6][R18.64] ;  /* 0x0000000612127981 */ /* 0x000f68000c1e1900 */
[----:B------:R-:W2:Y:S01]  /*03a0*/  LDG.E R17, desc[UR6][R12.64+0xc] ;  /* 0x00000c060c117981 */ /* 0x000ea2000c1e1900 */
[----:B------:R-:W-:-:S03]  /*03b0*/  IMAD.WIDE.U32 R20, R29, 0x4, R14 ;  /* 0x000000041d147825 */ /* 0x000fc600078e000e */
[----:B------:R-:W3:Y:S04]  /*03c0*/  LDG.E R19, desc[UR6][R12.64+0x1c] ;  /* 0x00001c060c137981 */ /* 0x000ee8000c1e1900 */
[----:B------:R-:W4:Y:S01]  /*03d0*/  LDG.E R20, desc[UR6][R20.64] ;  /* 0x0000000614147981 */ /* 0x000f22000c1e1900 */
[----:B--2---:R-:W-:-:S03]  /*03e0*/  FFMA R28, R17, R16, R28 ;  /* 0x00000010111c7223 */ /* 0x004fc6000000001c */
[----:B------:R-:W4:Y:S01]  /*03f0*/  LDG.E R17, desc[UR6][R12.64+0x14] ;  /* 0x000014060c117981 */ /* 0x000f22000c1e1900 */
[----:B-----5:R-:W-:Y:S01]  /*0400*/  FFMA R28, R23, R18, R28 ;  /* 0x00000012171c7223 */ /* 0x020fe2000000001c */
[--C-:B------:R-:W-:Y:S02]  /*0410*/  IMAD.WIDE.U32 R22, R24, 0x4, R14.reuse ;  /* 0x0000000418167825 */ /* 0x100fe400078e000e */
[----:B------:R-:W2:Y:S02]  /*0420*/  LDG.E R16, desc[UR6][R12.64+0x18] ;  /* 0x000018060c107981 */ /* 0x000ea4000c1e1900 */
[----:B------:R-:W-:Y:S02]  /*0430*/  IMAD.WIDE.U32 R14, R26, 0x4, R14 ;  /* 0x000000041a0e7825 */ /* 0x000fe400078e000e */
[----:B------:R-:W2:Y:S04]  /*0440*/  LDG.E R22, desc[UR6][R22.64] ;  /* 0x0000000616167981 */ /* 0x000ea8000c1e1900 */
[----:B------:R-:W3:Y:S01]  /*0450*/  LDG.E R14, desc[UR6][R14.64] ;  /* 0x000000060e0e7981 */ /* 0x000ee2000c1e1900 */
[----:B------:R-:W-:-:S05]  /*0460*/  VIADD R10, R10, 0x8 ;  /* 0x000000080a0a7836 */ /* 0x000fca0000000000 */
[----:B------:R-:W-:Y:S01]  /*0470*/  ISETP.NE.AND P1, PT, R10, RZ, PT ;  /* 0x000000ff0a00720c */ /* 0x000fe20003f25270 */
[C---:B------:R-:W-:Y:S01]  /*0480*/  IMAD R29, R8.reuse, 0x8, R29 ;  /* 0x00000008081d7824 */ /* 0x040fe200078e021d */
[C---:B------:R-:W-:Y:S02]  /*0490*/  LEA R11, R8.reuse, R11, 0x3 ;  /* 0x0000000b080b7211 */ /* 0x040fe400078e18ff */
[C---:B------:R-:W-:Y:S02]  /*04a0*/  LEA R6, R8.reuse, R6, 0x3 ;  /* 0x0000000608067211 */ /* 0x040fe400078e18ff */
[C---:B------:R-:W-:Y:S02]  /*04b0*/  LEA R25, R8.reuse, R25, 0x3 ;  /* 0x0000001908197211 */ /* 0x040fe400078e18ff */
[C---:B------:R-:W-:Y:S02]  /*04c0*/  LEA R27, R8.reuse, R27, 0x3 ;  /* 0x0000001b081b7211 */ /* 0x040fe400078e18ff */
[----:B------:R-:W-:-:S02]  /*04d0*/  LEA R24, R8, R24, 0x3 ;  /* 0x0000001808187211 */ /* 0x000fc400078e18ff */
[C---:B------:R-:W-:Y:S02]  /*04e0*/  LEA R26, R8.reuse, R26, 0x3 ;  /* 0x0000001a081a7211 */ /* 0x040fe400078e18ff */
[----:B------:R-:W-:Y:S02]  /*04f0*/  LEA R7, R8, R7, 0x3 ;  /* 0x0000000708077211 */ /* 0x000fe400078e18ff */
[----:B------:R-:W-:Y:S01]  /*0500*/  IADD3 R9, PT, PT, R9, 0x8, RZ ;  /* 0x0000000809097810 */ /* 0x000fe20007ffe0ff */
[----:B----4-:R-:W-:-:S04]  /*0510*/  FFMA R17, R17, R20, R28 ;  /* 0x0000001411117223 */ /* 0x010fc8000000001c */
[----:B--2---:R-:W-:-:S04]  /*0520*/  FFMA R16, R16, R22, R17 ;  /* 0x0000001610107223 */ /* 0x004fc80000000011 */
[----:B---3--:R-:W-:Y:S01]  /*0530*/  FFMA R16, R19, R14, R16 ;  /* 0x0000000e13107223 */ /* 0x008fe20000000010 */
[----:B------:R-:W-:Y:S06]  /*0540*/  @P1 BRA `(.L_x_6) ;  /* 0xfffffffc00441947 */ /* 0x000fec000383ffff */
[----:B------:R-:W-:-:S07]  /*0550*/  IMAD.MOV.U32 R14, RZ, RZ, R0 ;  /* 0x000000ffff0e7224 */ /* 0x000fce00078e0000 */
.L_x_5:
[----:B------:R-:W-:-:S13]  /*0560*/  ISETP.NE.AND P1, PT, R2, RZ, PT ;  /* 0x000000ff0200720c */ /* 0x000fda0003f25270 */
[----:B------:R-:W-:Y:S05]  /*0570*/  @!P1 BRA `(.L_x_7) ;  /* 0x00000004001c9947 */ /* 0x000fea0003800000 */
[----:B------:R-:W-:Y:S02]  /*0580*/  IADD3 R6, PT, PT, R2, -0x1, RZ ;  /* 0xffffffff02067810 */ /* 0x000fe40007ffe0ff */
[----:B------:R-:W-:Y:S02]  /*0590*/  ISETP.NE.AND P1, PT, R3, RZ, PT ;  /* 0x000000ff0300720c */ /* 0x000fe40003f25270 */
[----:B------:R-:W-:-:S13]  /*05a0*/  ISETP.GE.U32.AND P2, PT, R6, 0x3, PT ;  /* 0x000000030600780c */ /* 0x000fda0003f46070 */
[----:B------:R-:W-:Y:S05]  /*05b0*/  @!P2 BRA `(.L_x_8) ;  /* 0x00000000007ca947 */ /* 0x000fea0003800000 */
[----:B------:R-:W1:Y:S01]  /*05c0*/  LDC R15, c[0x0][0x398] ;  /* 0x0000e600ff0f7b82 */ /* 0x000e620000000800 */
[C---:B------:R-:W-:Y:S02]  /*05d0*/  IADD3 R11, PT, PT, R14.reuse, UR5, RZ ;  /* 0x000000050e0b7c10 */ /* 0x040fe4000fffe0ff */
[----:B------:R-:W-:-:S04]  /*05e0*/  IADD3 R20, P2, PT, R14, UR5, RZ ;  /* 0x000000050e147c10 */ /* 0x000fc8000ff5e0ff */
[----:B------:R-:W-:Y:S01]  /*05f0*/  IADD3.X R21, PT, PT, RZ, RZ, RZ, P2, !PT ;  /* 0x000000ffff157210 */ /* 0x000fe200017fe4ff */
[----:B------:R-:W2:Y:S08]  /*0600*/  LDC.64 R18, c[0x0][0x380] ;  /* 0x0000e000ff127b82 */ /* 0x000eb00000000a00 */
[----:B------:R-:W3:Y:S08]  /*0610*/  LDC.64 R8, c[0x0][0x388] ;  /* 0x0000e200ff087b82 */ /* 0x000ef00000000a00 */
[----:B------:R-:W4:Y:S01]  /*0620*/  LDC.64 R6, c[0x0][0x380] ;  /* 0x0000e000ff067b82 */ /* 0x000f220000000a00 */
[----:B-1----:R-:W-:-:S05]  /*0630*/  IMAD R10, R14, R15, R5 ;  /* 0x0000000f0e0a7224 */ /* 0x002fca00078e0205 */
[----:B------:R-:W-:Y:S01]  /*0640*/  IADD3 R17, PT, PT, R10, R15, RZ ;  /* 0x0000000f0a117210 */ /* 0x000fe20007ffe0ff */
[----:B--2---:R-:W-:-:S06]  /*0650*/  IMAD.WIDE.U32 R18, R11, 0x4, R18 ;  /* 0x000000040b127825 */ /* 0x004fcc00078e0012 */
[----:B0-----:R-:W2:Y:S01]  /*0660*/  LDG.E R19, desc[UR6][R18.64] ;  /* 0x0000000612137981 */ /* 0x001ea2000c1e1900 */
[----:B---3--:R-:W-:-:S04]  /*0670*/  IMAD.WIDE.U32 R10, R10, 0x4, R8 ;  /* 0x000000040a0a7825 */ /* 0x008fc800078e0008 */
[C---:B------:R-:W-:Y:S02]  /*0680*/  IMAD.WIDE.U32 R12, R17.reuse, 0x4, R8 ;  /* 0x00000004110c7825 */ /* 0x040fe400078e0008 */
[----:B------:R-:W2:Y:S01]  /*0690*/  LDG.E R10, desc[UR6][R10.64] ;  /* 0x000000060a0a7981 */ /* 0x000ea2000c1e1900 */
[C---:B----4-:R-:W-:Y:S01]  /*06a0*/  LEA R6, P2, R20.reuse, R6, 0x2 ;  /* 0x0000000614067211 */ /* 0x050fe200078410ff */
[----:B------:R-:W-:Y:S02]  /*06b0*/  IMAD.IADD R17, R17, 0x1, R15 ;  /* 0x0000000111117824 */ /* 0x000fe400078e020f */
[----:B------:R-:W3:Y:S01]  /*06c0*/  LDG.E R12, desc[UR6][R12.64] ;  /* 0x000000060c0c7981 */ /* 0x000ee2000c1e1900 */
[----:B------:R-:W-:Y:S01]  /*06d0*/  LEA.HI.X R7, R20, R7, R21, 0x2, P2 ;  /* 0x0000000714077211 */ /* 0x000fe200010f1415 */
[C---:B------:R-:W-:Y:S01]  /*06e0*/  IMAD.WIDE.U32 R20, R17.reuse, 0x4, R8 ;  /* 0x0000000411147825 */ /* 0x040fe200078e0008 */
[----:B------:R-:W-:-:S03]  /*06f0*/  IADD3 R15, PT, PT, R17, R15, RZ ;  /* 0x0000000f110f7210 */ /* 0x000fc60007ffe0ff */
[----:B------:R-:W3:Y:S02]  /*0700*/  LDG.E R22, desc[UR6][R6.64+0x4] ;  /* 0x0000040606167981 */ /* 0x000ee4000c1e1900 */
[----:B------:R-:W-:Y:S02]  /*0710*/  IMAD.WIDE.U32 R8, R15, 0x4, R8 ;  /* 0x000000040f087825 */ /* 0x000fe400078e0008 */
[----:B------:R-:W4:Y:S04]  /*0720*/  LDG.E R20, desc[UR6][R20.64] ;  /* 0x0000000614147981 */ /* 0x000f28000c1e1900 */
[----:B------:R-:W4:Y:S04]  /*0730*/  LDG.E R24, desc[UR6][R6.64+0x8] ;  /* 0x0000080606187981 */ /* 0x000f28000c1e1900 */
[----:B------:R-:W5:Y:S04]  /*0740*/  LDG.E R8, desc[UR6][R8.64] ;  /* 0x0000000608087981 */ /* 0x000f68000c1e1900 */
[----:B------:R-:W5:Y:S01]  /*0750*/  LDG.E R18, desc[UR6][R6.64+0xc] ;  /* 0x00000c0606127981 */ /* 0x000f62000c1e1900 */
[----:B------:R-:W-:Y:S01]  /*0760*/  IADD3 R14, PT, PT, R14, 0x4, RZ ;  /* 0x000000040e0e7810 */ /* 0x000fe20007ffe0ff */
[----:B--2---:R-:W-:-:S04]  /*0770*/  FFMA R19, R19, R10, R16 ;  /* 0x0000000a13137223 */ /* 0x004fc80000000010 */
[----:B---3--:R-:W-:-:S04]  /*0780*/  FFMA R19, R22, R12, R19 ;  /* 0x0000000c16137223 */ /* 0x008fc80000000013 */
[----:B----4-:R-:W-:-:S04]  /*0790*/  FFMA R19, R24, R20, R19 ;  /* 0x0000001418137223 */ /* 0x010fc80000000013 */
[----:B-----5:R-:W-:-:S07]  /*07a0*/  FFMA R16, R18, R8, R19 ;  /* 0x0000000812107223 */ /* 0x020fce0000000013 */
.L_x_8:
[----:B------:R-:W-:Y:S05]  /*07b0*/  @!P1 BRA `(.L_x_7) ;  /* 0x00000000008c9947 */ /* 0x000fea0003800000 */
[----:B------:R-:W1:Y:S01]  /*07c0*/  LDC R12, c[0x0][0x398] ;  /* 0x0000e600ff0c7b82 */ /* 0x000e620000000800 */
[----:B------:R-:W-:Y:S02]  /*07d0*/  ISETP.NE.AND P2, PT, R3, 0x1, PT ;  /* 0x000000010300780c */ /* 0x000fe40003f45270 */
[----:B-1----:R-:W-:-:S11]  /*07e0*/  LOP3.LUT P1, RZ, R12, 0x1, RZ, 0xc0, !PT ;  /* 0x000000010cff7812 */ /* 0x002fd6000782c0ff */
        /* <DEDUP_REMOVED lines=8> */
[----:B-1----:R-:W-:-:S04]  /*0870*/  IMAD R13, R14, R10, R5 ;  /* 0x0000000a0e0d7224 */ /* 0x002fc800078e0205 */
[----:B------:R-:W-:Y:S02]  /*0880*/  IMAD.IADD R17, R13, 0x1, R10 ;  /* 0x000000010d117824 */ /* 0x000fe400078e020a */
[----:B--2---:R-:W-:-:S06]  /*0890*/  IMAD.WIDE.U32 R18, R11, 0x4, R18 ;  /* 0x000000040b127825 */ /* 0x004fcc00078e0012 */
[----:B0-----:R-:W2:Y:S01]  /*08a0*/  LDG.E R19, desc[UR6][R18.64] ;  /* 0x0000000612137981 */ /* 0x001ea2000c1e1900 */
[----:B---3--:R-:W-:-:S04]  /*08b0*/  LEA R8, P2, R15, R8, 0x2 ;  /* 0x000000080f087211 */ /* 0x008fc800078410ff */
[----:B------:R-:W-:Y:S01]  /*08c0*/  LEA.HI.X R9, R15, R9, R20, 0x2, P2 ;  /* 0x000000090f097211 */ /* 0x000fe200010f1414 */
[----:B----4-:R-:W-:-:S05]  /*08d0*/  IMAD.WIDE.U32 R10, R13, 0x4, R6 ;  /* 0x000000040d0a7825 */ /* 0x010fca00078e0006 */
[----:B------:R-:W3:Y:S01]  /*08e0*/  LDG.E R9, desc[UR6][R8.64+0x4] ;  /* 0x0000040608097981 */ /* 0x000ee2000c1e1900 */
[----:B------:R-:W-:-:S03]  /*08f0*/  IMAD.WIDE.U32 R6, R17, 0x4, R6 ;  /* 0x0000000411067825 */ /* 0x000fc600078e0006 */
[----:B------:R-:W2:Y:S04]  /*0900*/  LDG.E R10, desc[UR6][R10.64] ;  /* 0x000000060a0a7981 */ /* 0x000ea8000c1e1900 */
[----:B------:R-:W3:Y:S01]  /*0910*/  LDG.E R6, desc[UR6][R6.64] ;  /* 0x0000000606067981 */ /* 0x000ee2000c1e1900 */
[----:B------:R-:W-:Y:S01]  /*0920*/  IADD3 R14, PT, PT, R14, 0x2, RZ ;  /* 0x000000020e0e7810 */ /* 0x000fe20007ffe0ff */
[----:B--2---:R-:W-:-:S04]  /*0930*/  FFMA R16, R19, R10, R16 ;  /* 0x0000000a13107223 */ /* 0x004fc80000000010 */
[----:B---3--:R-:W-:-:S07]  /*0940*/  FFMA R16, R9, R6, R16 ;  /* 0x0000000609107223 */ /* 0x008fce0000000010 */
.L_x_9:
[----:B------:R-:W-:Y:S05]  /*0950*/  @!P1 BRA `(.L_x_7) ;  /* 0x0000000000249947 */ /* 0x000fea0003800000 */
[----:B------:R-:W1:Y:S01]  /*0960*/  LDC.64 R6, c[0x0][0x380] ;  /* 0x0000e000ff067b82 */ /* 0x000e620000000a00 */
[C---:B------:R-:W-:Y:S01]  /*0970*/  IADD3 R11, PT, PT, R14.reuse, UR5, RZ ;  /* 0x000000050e0b7c10 */ /* 0x040fe2000fffe0ff */
[----:B------:R-:W-:-:S06]  /*0980*/  IMAD R13, R14, R12, R5 ;  /* 0x0000000c0e0d7224 */ /* 0x000fcc00078e0205 */
[----:B------:R-:W2:Y:S01]  /*0990*/  LDC.64 R8, c[0x0][0x388] ;  /* 0x0000e200ff087b82 */ /* 0x000ea20000000a00 */
[----:B-1----:R-:W-:-:S06]  /*09a0*/  IMAD.WIDE.U32 R6, R11, 0x4, R6 ;  /* 0x000000040b067825 */ /* 0x002fcc00078e0006 */
[----:B0-----:R-:W3:Y:S01]  /*09b0*/  LDG.E R7, desc[UR6][R6.64] ;  /* 0x0000000606077981 */ /* 0x001ee2000c1e1900 */
[----:B--2---:R-:W-:-:S06]  /*09c0*/  IMAD.WIDE.U32 R8, R13, 0x4, R8 ;  /* 0x000000040d087825 */ /* 0x004fcc00078e0008 */
[----:B------:R-:W3:Y:S02]  /*09d0*/  LDG.E R8, desc[UR6][R8.64] ;  /* 0x0000000608087981 */ /* 0x000ee4000c1e1900 */
[----:B---3--:R-:W-:-:S07]  /*09e0*/  FFMA R16, R7, R8, R16 ;  /* 0x0000000807107223 */ /* 0x008fce0000000010 */
.L_x_7:
[----:B------:R-:W1:Y:S01]  /*09f0*/  LDCU UR8, c[0x0][0x398] ;  /* 0x00007300ff0877ac */ /* 0x000e620008000800 */
[----:B------:R-:W2:Y:S01]  /*0a00*/  LDC.64 R6, c[0x0][0x390] ;  /* 0x0000e400ff067b82 */ /* 0x000ea20000000a00 */
[C---:B------:R-:W-:Y:S02]  /*0a10*/  IADD3 R9, PT, PT, R5.reuse, UR5, RZ ;  /* 0x0000000505097c10 */ /* 0x040fe4000fffe0ff */
[----:B------:R-:W-:-:S04]  /*0a20*/  IADD3 R5, PT, PT, R5, 0x1, RZ ;  /* 0x0000000105057810 */ /* 0x000fc80007ffe0ff */
[----:B-1----:R-:W-:Y:S01]  /*0a30*/  ISETP.NE.AND P1, PT, R5, UR8, PT ;  /* 0x0000000805007c0c */ /* 0x002fe2000bf25270 */
[----:B--2---:R-:W-:-:S05]  /*0a40*/  IMAD.WIDE.U32 R6, R9, 0x4, R6 ;  /* 0x0000000409067825 */ /* 0x004fca00078e0006 */
[----:B0-----:R1:W-:Y:S07]  /*0a50*/  STG.E desc[UR6][R6.64], R16 ;  /* 0x0000001006007986 */ /* 0x0013ee000c101906 */
[----:B------:R-:W-:Y:S05]  /*0a60*/  @P1 BRA `(.L_x_10) ;  /* 0xfffffff400c01947 */ /* 0x000fea000383ffff */
[----:B------:R-:W-:Y:S05]  /*0a70*/  BRA.U UP0, `(.L_x_11) ;  /* 0xfffffff500a87547 */ /* 0x000fea000b83ffff */
[----:B------:R-:W-:Y:S05]  /*0a80*/  EXIT ;  /* 0x000000000000794d */ /* 0x000fea0003800000 */
.L_x_12:
        /* <DEDUP_REMOVED lines=15> */
.L_x_14:


//--------------------- .nv.shared.reserved.0     --------------------------
	.section	.nv.shared.reserved.0,"aw",@nobits
	.weak		__nv_reservedSMEM_offset_0_alias
	.size		__nv_reservedSMEM_offset_0_alias, 0, 64
	.other		__nv_reservedSMEM_offset_0_alias,@"STO_CUDA_RESERVED_SHARED STV_DEFAULT"
__nv_reservedSMEM_offset_0_alias:
	.zero		0
	.zero		64


//--------------------- .nv.constant0._Z17matMulKernelPart3PKfS0_Pfi --------------------------
	.section	.nv.constant0._Z17matMulKernelPart3PKfS0_Pfi,"a",@progbits
	.sectionflags	@""
	.align	4
.nv.constant0._Z17matMulKernelPart3PKfS0_Pfi:
	.zero		924


//--------------------- .nv.constant0._Z17matMulKernelPart2PKfS0_Pfi --------------------------
	.section	.nv.constant0._Z17matMulKernelPart2PKfS0_Pfi,"a",@progbits
	.sectionflags	@""
	.align	4
.nv.constant0._Z17matMulKernelPart2PKfS0_Pfi:
	.zero		924


//--------------------- SYMBOLS --------------------------

	.type		.nv.reservedSmem.offset0,@object
	.size		.nv.reservedSmem.offset0,0x4
